//
// Generated by NVIDIA NVVM Compiler
//
// Compiler Build ID: CL-36424714
// Cuda compilation tools, release 13.0, V13.0.88
// Based on NVVM 20.0.0
//

.version 9.0
.target sm_100
.address_size 64

	// .globl	_Z15MatMulKernelRowPfS_S_i

.visible .entry _Z15MatMulKernelRowPfS_S_i(
	.param .u64 .ptr .align 1 _Z15MatMulKernelRowPfS_S_i_param_0,
	.param .u64 .ptr .align 1 _Z15MatMulKernelRowPfS_S_i_param_1,
	.param .u64 .ptr .align 1 _Z15MatMulKernelRowPfS_S_i_param_2,
	.param .u32 _Z15MatMulKernelRowPfS_S_i_param_3
)
{
	.reg .pred 	%p<13>;
	.reg .b32 	%r<80>;
	.reg .b32 	%f<67>;
	.reg .b64 	%rd<48>;

	ld.param.u64 	%rd4, [_Z15MatMulKernelRowPfS_S_i_param_0];
	ld.param.u64 	%rd5, [_Z15MatMulKernelRowPfS_S_i_param_1];
	ld.param.u32 	%r44, [_Z15MatMulKernelRowPfS_S_i_param_3];
	cvta.to.global.u64 	%rd1, %rd5;
	cvta.to.global.u64 	%rd2, %rd4;
	mov.u32 	%r45, %ntid.x;
	mov.u32 	%r46, %ctaid.x;
	mov.u32 	%r47, %tid.x;
	mad.lo.s32 	%r1, %r45, %r46, %r47;
	setp.ge.s32 	%p1, %r1, %r44;
	setp.lt.s32 	%p2, %r44, 1;
	or.pred  	%p3, %p1, %p2;
	@%p3 bra 	$L__BB0_14;
	mul.lo.s32 	%r2, %r44, %r1;
	add.s32 	%r3, %r44, -1;
	and.b32  	%r4, %r44, 7;
	and.b32  	%r5, %r44, 2147483640;
	neg.s32 	%r6, %r5;
	shl.b32 	%r7, %r44, 3;
	mul.lo.s32 	%r8, %r44, 3;
	mul.lo.s32 	%r9, %r44, 7;
	mov.b32 	%r66, 0;
$L__BB0_2:
	setp.lt.u32 	%p4, %r3, 7;
	mov.f32 	%f66, 0f00000000;
	mov.b32 	%r78, 0;
	@%p4 bra 	$L__BB0_5;
	add.s32 	%r75, %r44, %r66;
	shl.b32 	%r50, %r44, 1;
	add.s32 	%r74, %r50, %r66;
	add.s32 	%r73, %r8, %r66;
	shl.b32 	%r51, %r44, 2;
	add.s32 	%r72, %r51, %r66;
	mad.lo.s32 	%r71, %r44, 5, %r66;
	mad.lo.s32 	%r70, %r44, 6, %r66;
	add.s32 	%r69, %r9, %r66;
	mov.f32 	%f66, 0f00000000;
	mov.u32 	%r67, %r2;
	mov.u32 	%r68, %r66;
	mov.u32 	%r76, %r6;
$L__BB0_4:
	.pragma "nounroll";
	mul.wide.s32 	%rd6, %r67, 4;
	add.s64 	%rd7, %rd2, %rd6;
	ld.global.f32 	%f16, [%rd7];
	mul.wide.u32 	%rd8, %r68, 4;
	add.s64 	%rd9, %rd1, %rd8;
	ld.global.f32 	%f17, [%rd9];
	fma.rn.f32 	%f18, %f16, %f17, %f66;
	ld.global.f32 	%f19, [%rd7+4];
	mul.wide.u32 	%rd10, %r75, 4;
	add.s64 	%rd11, %rd1, %rd10;
	ld.global.f32 	%f20, [%rd11];
	fma.rn.f32 	%f21, %f19, %f20, %f18;
	ld.global.f32 	%f22, [%rd7+8];
	mul.wide.u32 	%rd12, %r74, 4;
	add.s64 	%rd13, %rd1, %rd12;
	ld.global.f32 	%f23, [%rd13];
	fma.rn.f32 	%f24, %f22, %f23, %f21;
	ld.global.f32 	%f25, [%rd7+12];
	mul.wide.u32 	%rd14, %r73, 4;
	add.s64 	%rd15, %rd1, %rd14;
	ld.global.f32 	%f26, [%rd15];
	fma.rn.f32 	%f27, %f25, %f26, %f24;
	ld.global.f32 	%f28, [%rd7+16];
	mul.wide.u32 	%rd16, %r72, 4;
	add.s64 	%rd17, %rd1, %rd16;
	ld.global.f32 	%f29, [%rd17];
	fma.rn.f32 	%f30, %f28, %f29, %f27;
	ld.global.f32 	%f31, [%rd7+20];
	mul.wide.u32 	%rd18, %r71, 4;
	add.s64 	%rd19, %rd1, %rd18;
	ld.global.f32 	%f32, [%rd19];
	fma.rn.f32 	%f33, %f31, %f32, %f30;
	ld.global.f32 	%f34, [%rd7+24];
	mul.wide.u32 	%rd20, %r70, 4;
	add.s64 	%rd21, %rd1, %rd20;
	ld.global.f32 	%f35, [%rd21];
	fma.rn.f32 	%f36, %f34, %f35, %f33;
	ld.global.f32 	%f37, [%rd7+28];
	mul.wide.u32 	%rd22, %r69, 4;
	add.s64 	%rd23, %rd1, %rd22;
	ld.global.f32 	%f38, [%rd23];
	fma.rn.f32 	%f66, %f37, %f38, %f36;
	add.s32 	%r76, %r76, 8;
	add.s32 	%r75, %r75, %r7;
	add.s32 	%r74, %r74, %r7;
	add.s32 	%r73, %r73, %r7;
	add.s32 	%r72, %r72, %r7;
	add.s32 	%r71, %r71, %r7;
	add.s32 	%r70, %r70, %r7;
	add.s32 	%r69, %r69, %r7;
	add.s32 	%r68, %r68, %r7;
	add.s32 	%r67, %r67, 8;
	setp.ne.s32 	%p5, %r76, 0;
	mov.u32 	%r78, %r5;
	@%p5 bra 	$L__BB0_4;
$L__BB0_5:
	setp.eq.s32 	%p6, %r4, 0;
	@%p6 bra 	$L__BB0_13;
	add.s32 	%r52, %r4, -1;
	setp.lt.u32 	%p7, %r52, 3;
	@%p7 bra 	$L__BB0_8;
	add.s32 	%r53, %r78, %r2;
	mul.wide.s32 	%rd24, %r53, 4;
	add.s64 	%rd25, %rd2, %rd24;
	ld.global.f32 	%f40, [%rd25];
	mad.lo.s32 	%r54, %r78, %r44, %r66;
	mul.wide.u32 	%rd26, %r54, 4;
	add.s64 	%rd27, %rd1, %rd26;
	ld.global.f32 	%f41, [%rd27];
	fma.rn.f32 	%f42, %f40, %f41, %f66;
	ld.global.f32 	%f43, [%rd25+4];
	add.s32 	%r55, %r54, %r44;
	mul.wide.u32 	%rd28, %r55, 4;
	add.s64 	%rd29, %rd1, %rd28;
	ld.global.f32 	%f44, [%rd29];
	fma.rn.f32 	%f45, %f43, %f44, %f42;
	ld.global.f32 	%f46, [%rd25+8];
	add.s32 	%r56, %r55, %r44;
	mul.wide.u32 	%rd30, %r56, 4;
	add.s64 	%rd31, %rd1, %rd30;
	ld.global.f32 	%f47, [%rd31];
	fma.rn.f32 	%f48, %f46, %f47, %f45;
	ld.global.f32 	%f49, [%rd25+12];
	add.s32 	%r57, %r56, %r44;
	mul.wide.u32 	%rd32, %r57, 4;
	add.s64 	%rd33, %rd1, %rd32;
	ld.global.f32 	%f50, [%rd33];
	fma.rn.f32 	%f66, %f49, %f50, %f48;
	add.s32 	%r78, %r78, 4;
$L__BB0_8:
	and.b32  	%r58, %r44, 3;
	setp.eq.s32 	%p8, %r58, 0;
	@%p8 bra 	$L__BB0_13;
	setp.eq.s32 	%p9, %r58, 1;
	@%p9 bra 	$L__BB0_11;
	add.s32 	%r59, %r78, %r2;
	mul.wide.s32 	%rd34, %r59, 4;
	add.s64 	%rd35, %rd2, %rd34;
	ld.global.f32 	%f52, [%rd35];
	mad.lo.s32 	%r60, %r78, %r44, %r66;
	mul.wide.u32 	%rd36, %r60, 4;
	add.s64 	%rd37, %rd1, %rd36;
	ld.global.f32 	%f53, [%rd37];
	fma.rn.f32 	%f54, %f52, %f53, %f66;
	ld.global.f32 	%f55, [%rd35+4];
	add.s32 	%r61, %r60, %r44;
	mul.wide.u32 	%rd38, %r61, 4;
	add.s64 	%rd39, %rd1, %rd38;
	ld.global.f32 	%f56, [%rd39];
	fma.rn.f32 	%f66, %f55, %f56, %f54;
	add.s32 	%r78, %r78, 2;
$L__BB0_11:
	and.b32  	%r62, %r44, 1;
	setp.eq.b32 	%p10, %r62, 1;
	not.pred 	%p11, %p10;
	@%p11 bra 	$L__BB0_13;
	add.s32 	%r63, %r78, %r2;
	mul.wide.s32 	%rd40, %r63, 4;
	add.s64 	%rd41, %rd2, %rd40;
	ld.global.f32 	%f57, [%rd41];
	mad.lo.s32 	%r64, %r78, %r44, %r66;
	mul.wide.u32 	%rd42, %r64, 4;
	add.s64 	%rd43, %rd1, %rd42;
	ld.global.f32 	%f58, [%rd43];
	fma.rn.f32 	%f66, %f57, %f58, %f66;
$L__BB0_13:
	ld.param.u64 	%rd47, [_Z15MatMulKernelRowPfS_S_i_param_2];
	add.s32 	%r65, %r66, %r2;
	cvta.to.global.u64 	%rd44, %rd47;
	mul.wide.s32 	%rd45, %r65, 4;
	add.s64 	%rd46, %rd44, %rd45;
	st.global.f32 	[%rd46], %f66;
	add.s32 	%r66, %r66, 1;
	setp.ne.s32 	%p12, %r66, %r44;
	@%p12 bra 	$L__BB0_2;
$L__BB0_14:
	ret;

}
	// .globl	_Z15MatMulKernelColPfS_S_i
.visible .entry _Z15MatMulKernelColPfS_S_i(
	.param .u64 .ptr .align 1 _Z15MatMulKernelColPfS_S_i_param_0,
	.param .u64 .ptr .align 1 _Z15MatMulKernelColPfS_S_i_param_1,
	.param .u64 .ptr .align 1 _Z15MatMulKernelColPfS_S_i_param_2,
	.param .u32 _Z15MatMulKernelColPfS_S_i_param_3
)
{
	.reg .pred 	%p<12>;
	.reg .b32 	%r<44>;
	.reg .b32 	%f<67>;
	.reg .b64 	%rd<49>;

	ld.param.u64 	%rd5, [_Z15MatMulKernelColPfS_S_i_param_0];
	ld.param.u64 	%rd6, [_Z15MatMulKernelColPfS_S_i_param_1];
	ld.param.u64 	%rd4, [_Z15MatMulKernelColPfS_S_i_param_2];
	ld.param.u32 	%r24, [_Z15MatMulKernelColPfS_S_i_param_3];
	cvta.to.global.u64 	%rd1, %rd6;
	cvta.to.global.u64 	%rd2, %rd5;
	mov.u32 	%r25, %ntid.x;
	mov.u32 	%r26, %ctaid.x;
	mov.u32 	%r27, %tid.x;
	mad.lo.s32 	%r1, %r25, %r26, %r27;
	setp.ge.s32 	%p1, %r1, %r24;
	setp.lt.s32 	%p2, %r24, 1;
	or.pred  	%p3, %p1, %p2;
	@%p3 bra 	$L__BB1_14;
	add.s32 	%r2, %r24, -1;
	and.b32  	%r3, %r24, 7;
	add.s32 	%r4, %r3, -1;
	and.b32  	%r5, %r24, 3;
	and.b32  	%r6, %r24, 2147483640;
	and.b32  	%r7, %r24, 1;
	neg.s32 	%r8, %r6;
	shl.b32 	%r9, %r24, 3;
	cvta.to.global.u64 	%rd3, %rd4;
	mov.b32 	%r37, 0;
	mul.wide.u32 	%rd41, %r24, 4;
$L__BB1_2:
	setp.lt.u32 	%p4, %r2, 7;
	mul.lo.s32 	%r11, %r37, %r24;
	mov.f32 	%f66, 0f00000000;
	mov.b32 	%r42, 0;
	@%p4 bra 	$L__BB1_5;
	mov.f32 	%f66, 0f00000000;
	mov.u32 	%r38, %r11;
	mov.u32 	%r39, %r1;
	mov.u32 	%r40, %r8;
$L__BB1_4:
	.pragma "nounroll";
	mul.wide.u32 	%rd7, %r38, 4;
	add.s64 	%rd8, %rd2, %rd7;
	ld.global.f32 	%f16, [%rd8];
	mul.wide.s32 	%rd9, %r39, 4;
	add.s64 	%rd10, %rd1, %rd9;
	ld.global.f32 	%f17, [%rd10];
	fma.rn.f32 	%f18, %f16, %f17, %f66;
	ld.global.f32 	%f19, [%rd8+4];
	mul.wide.u32 	%rd11, %r24, 4;
	add.s64 	%rd12, %rd10, %rd11;
	ld.global.f32 	%f20, [%rd12];
	fma.rn.f32 	%f21, %f19, %f20, %f18;
	ld.global.f32 	%f22, [%rd8+8];
	add.s64 	%rd13, %rd12, %rd11;
	ld.global.f32 	%f23, [%rd13];
	fma.rn.f32 	%f24, %f22, %f23, %f21;
	ld.global.f32 	%f25, [%rd8+12];
	add.s64 	%rd14, %rd13, %rd11;
	ld.global.f32 	%f26, [%rd14];
	fma.rn.f32 	%f27, %f25, %f26, %f24;
	ld.global.f32 	%f28, [%rd8+16];
	add.s64 	%rd15, %rd14, %rd11;
	ld.global.f32 	%f29, [%rd15];
	fma.rn.f32 	%f30, %f28, %f29, %f27;
	ld.global.f32 	%f31, [%rd8+20];
	add.s64 	%rd16, %rd15, %rd11;
	ld.global.f32 	%f32, [%rd16];
	fma.rn.f32 	%f33, %f31, %f32, %f30;
	ld.global.f32 	%f34, [%rd8+24];
	add.s64 	%rd17, %rd16, %rd11;
	ld.global.f32 	%f35, [%rd17];
	fma.rn.f32 	%f36, %f34, %f35, %f33;
	ld.global.f32 	%f37, [%rd8+28];
	add.s64 	%rd18, %rd17, %rd11;
	ld.global.f32 	%f38, [%rd18];
	fma.rn.f32 	%f66, %f37, %f38, %f36;
	add.s32 	%r40, %r40, 8;
	add.s32 	%r39, %r39, %r9;
	add.s32 	%r38, %r38, 8;
	setp.ne.s32 	%p5, %r40, 0;
	mov.u32 	%r42, %r6;
	@%p5 bra 	$L__BB1_4;
$L__BB1_5:
	setp.eq.s32 	%p6, %r3, 0;
	@%p6 bra 	$L__BB1_13;
	setp.lt.u32 	%p7, %r4, 3;
	@%p7 bra 	$L__BB1_8;
	add.s32 	%r30, %r42, %r11;
	mul.wide.u32 	%rd19, %r30, 4;
	add.s64 	%rd20, %rd2, %rd19;
	ld.global.f32 	%f40, [%rd20];
	mad.lo.s32 	%r31, %r42, %r24, %r1;
	mul.wide.s32 	%rd21, %r31, 4;
	add.s64 	%rd22, %rd1, %rd21;
	ld.global.f32 	%f41, [%rd22];
	fma.rn.f32 	%f42, %f40, %f41, %f66;
	cvt.u64.u32 	%rd23, %r11;
	cvt.u64.u32 	%rd24, %r42;
	add.s64 	%rd25, %rd24, %rd23;
	shl.b64 	%rd26, %rd25, 2;
	add.s64 	%rd27, %rd2, %rd26;
	ld.global.f32 	%f43, [%rd27+4];
	add.s64 	%rd29, %rd22, %rd41;
	ld.global.f32 	%f44, [%rd29];
	fma.rn.f32 	%f45, %f43, %f44, %f42;
	ld.global.f32 	%f46, [%rd27+8];
	add.s64 	%rd30, %rd29, %rd41;
	ld.global.f32 	%f47, [%rd30];
	fma.rn.f32 	%f48, %f46, %f47, %f45;
	ld.global.f32 	%f49, [%rd27+12];
	add.s64 	%rd31, %rd30, %rd41;
	ld.global.f32 	%f50, [%rd31];
	fma.rn.f32 	%f66, %f49, %f50, %f48;
	add.s32 	%r42, %r42, 4;
$L__BB1_8:
	setp.eq.s32 	%p8, %r5, 0;
	@%p8 bra 	$L__BB1_13;
	setp.eq.s32 	%p9, %r5, 1;
	@%p9 bra 	$L__BB1_11;
	add.s32 	%r32, %r42, %r11;
	mul.wide.u32 	%rd32, %r32, 4;
	add.s64 	%rd33, %rd2, %rd32;
	ld.global.f32 	%f52, [%rd33];
	mad.lo.s32 	%r33, %r42, %r24, %r1;
	mul.wide.s32 	%rd34, %r33, 4;
	add.s64 	%rd35, %rd1, %rd34;
	ld.global.f32 	%f53, [%rd35];
	fma.rn.f32 	%f54, %f52, %f53, %f66;
	cvt.u64.u32 	%rd36, %r11;
	cvt.u64.u32 	%rd37, %r42;
	add.s64 	%rd38, %rd37, %rd36;
	shl.b64 	%rd39, %rd38, 2;
	add.s64 	%rd40, %rd2, %rd39;
	ld.global.f32 	%f55, [%rd40+4];
	add.s64 	%rd42, %rd35, %rd41;
	ld.global.f32 	%f56, [%rd42];
	fma.rn.f32 	%f66, %f55, %f56, %f54;
	add.s32 	%r42, %r42, 2;
$L__BB1_11:
	setp.eq.s32 	%p10, %r7, 0;
	@%p10 bra 	$L__BB1_13;
	add.s32 	%r34, %r42, %r11;
	mul.wide.u32 	%rd43, %r34, 4;
	add.s64 	%rd44, %rd2, %rd43;
	ld.global.f32 	%f57, [%rd44];
	mad.lo.s32 	%r35, %r42, %r24, %r1;
	mul.wide.s32 	%rd45, %r35, 4;
	add.s64 	%rd46, %rd1, %rd45;
	ld.global.f32 	%f58, [%rd46];
	fma.rn.f32 	%f66, %f57, %f58, %f66;
$L__BB1_13:
	add.s32 	%r36, %r11, %r1;
	mul.wide.s32 	%rd47, %r36, 4;
	add.s64 	%rd48, %rd3, %rd47;
	st.global.f32 	[%rd48], %f66;
	add.s32 	%r37, %r37, 1;
	setp.ne.s32 	%p11, %r37, %r24;
	@%p11 bra 	$L__BB1_2;
$L__BB1_14:
	ret;

}
	// .globl	_Z15MatmulKernelRowPfS_S_iii
.visible .entry _Z15MatmulKernelRowPfS_S_iii(
	.param .u64 .ptr .align 1 _Z15MatmulKernelRowPfS_S_iii_param_0,
	.param .u64 .ptr .align 1 _Z15MatmulKernelRowPfS_S_iii_param_1,
	.param .u64 .ptr .align 1 _Z15MatmulKernelRowPfS_S_iii_param_2,
	.param .u32 _Z15MatmulKernelRowPfS_S_iii_param_3,
	.param .u32 _Z15MatmulKernelRowPfS_S_iii_param_4,
	.param .u32 _Z15MatmulKernelRowPfS_S_iii_param_5
)
{
	.reg .pred 	%p<12>;
	.reg .b32 	%r<85>;
	.reg .b32 	%f<67>;
	.reg .b64 	%rd<48>;

	ld.param.u64 	%rd4, [_Z15MatmulKernelRowPfS_S_iii_param_0];
	ld.param.u64 	%rd5, [_Z15MatmulKernelRowPfS_S_iii_param_1];
	ld.param.u32 	%r53, [_Z15MatmulKernelRowPfS_S_iii_param_3];
	ld.param.u32 	%r51, [_Z15MatmulKernelRowPfS_S_iii_param_4];
	ld.param.u32 	%r52, [_Z15MatmulKernelRowPfS_S_iii_param_5];
	cvta.to.global.u64 	%rd1, %rd5;
	cvta.to.global.u64 	%rd2, %rd4;
	mov.u32 	%r54, %ntid.x;
	mov.u32 	%r55, %ctaid.x;
	mov.u32 	%r56, %tid.x;
	mad.lo.s32 	%r1, %r54, %r55, %r56;
	setp.ge.s32 	%p1, %r1, %r53;
	setp.lt.s32 	%p2, %r52, 1;
	or.pred  	%p3, %p1, %p2;
	@%p3 bra 	$L__BB2_14;
	mul.lo.s32 	%r2, %r52, %r1;
	mul.lo.s32 	%r3, %r51, %r1;
	add.s32 	%r4, %r52, -1;
	and.b32  	%r5, %r52, 7;
	and.b32  	%r6, %r52, 3;
	and.b32  	%r7, %r52, 2147483640;
	and.b32  	%r8, %r52, 1;
	neg.s32 	%r9, %r7;
	shl.b32 	%r10, %r52, 3;
	shl.b32 	%r11, %r52, 1;
	mul.lo.s32 	%r12, %r52, 3;
	shl.b32 	%r13, %r52, 2;
	mul.lo.s32 	%r14, %r52, 5;
	mul.lo.s32 	%r15, %r52, 6;
	mul.lo.s32 	%r16, %r52, 7;
	mov.b32 	%r71, 0;
$L__BB2_2:
	setp.lt.u32 	%p4, %r4, 7;
	mov.f32 	%f66, 0f00000000;
	mov.b32 	%r83, 0;
	@%p4 bra 	$L__BB2_5;
	add.s32 	%r80, %r52, %r71;
	add.s32 	%r79, %r11, %r71;
	add.s32 	%r78, %r12, %r71;
	add.s32 	%r77, %r13, %r71;
	add.s32 	%r76, %r14, %r71;
	add.s32 	%r75, %r15, %r71;
	add.s32 	%r74, %r16, %r71;
	mov.f32 	%f66, 0f00000000;
	mov.u32 	%r72, %r3;
	mov.u32 	%r73, %r71;
	mov.u32 	%r81, %r9;
$L__BB2_4:
	.pragma "nounroll";
	mul.wide.s32 	%rd6, %r72, 4;
	add.s64 	%rd7, %rd2, %rd6;
	ld.global.f32 	%f16, [%rd7];
	mul.wide.u32 	%rd8, %r73, 4;
	add.s64 	%rd9, %rd1, %rd8;
	ld.global.f32 	%f17, [%rd9];
	fma.rn.f32 	%f18, %f16, %f17, %f66;
	ld.global.f32 	%f19, [%rd7+4];
	mul.wide.u32 	%rd10, %r80, 4;
	add.s64 	%rd11, %rd1, %rd10;
	ld.global.f32 	%f20, [%rd11];
	fma.rn.f32 	%f21, %f19, %f20, %f18;
	ld.global.f32 	%f22, [%rd7+8];
	mul.wide.u32 	%rd12, %r79, 4;
	add.s64 	%rd13, %rd1, %rd12;
	ld.global.f32 	%f23, [%rd13];
	fma.rn.f32 	%f24, %f22, %f23, %f21;
	ld.global.f32 	%f25, [%rd7+12];
	mul.wide.u32 	%rd14, %r78, 4;
	add.s64 	%rd15, %rd1, %rd14;
	ld.global.f32 	%f26, [%rd15];
	fma.rn.f32 	%f27, %f25, %f26, %f24;
	ld.global.f32 	%f28, [%rd7+16];
	mul.wide.u32 	%rd16, %r77, 4;
	add.s64 	%rd17, %rd1, %rd16;
	ld.global.f32 	%f29, [%rd17];
	fma.rn.f32 	%f30, %f28, %f29, %f27;
	ld.global.f32 	%f31, [%rd7+20];
	mul.wide.u32 	%rd18, %r76, 4;
	add.s64 	%rd19, %rd1, %rd18;
	ld.global.f32 	%f32, [%rd19];
	fma.rn.f32 	%f33, %f31, %f32, %f30;
	ld.global.f32 	%f34, [%rd7+24];
	mul.wide.u32 	%rd20, %r75, 4;
	add.s64 	%rd21, %rd1, %rd20;
	ld.global.f32 	%f35, [%rd21];
	fma.rn.f32 	%f36, %f34, %f35, %f33;
	ld.global.f32 	%f37, [%rd7+28];
	mul.wide.u32 	%rd22, %r74, 4;
	add.s64 	%rd23, %rd1, %rd22;
	ld.global.f32 	%f38, [%rd23];
	fma.rn.f32 	%f66, %f37, %f38, %f36;
	add.s32 	%r81, %r81, 8;
	add.s32 	%r80, %r80, %r10;
	add.s32 	%r79, %r79, %r10;
	add.s32 	%r78, %r78, %r10;
	add.s32 	%r77, %r77, %r10;
	add.s32 	%r76, %r76, %r10;
	add.s32 	%r75, %r75, %r10;
	add.s32 	%r74, %r74, %r10;
	add.s32 	%r73, %r73, %r10;
	add.s32 	%r72, %r72, 8;
	setp.ne.s32 	%p5, %r81, 0;
	mov.u32 	%r83, %r7;
	@%p5 bra 	$L__BB2_4;
$L__BB2_5:
	setp.eq.s32 	%p6, %r5, 0;
	@%p6 bra 	$L__BB2_13;
	add.s32 	%r59, %r5, -1;
	setp.lt.u32 	%p7, %r59, 3;
	@%p7 bra 	$L__BB2_8;
	add.s32 	%r60, %r83, %r3;
	mul.wide.s32 	%rd24, %r60, 4;
	add.s64 	%rd25, %rd2, %rd24;
	ld.global.f32 	%f40, [%rd25];
	mad.lo.s32 	%r61, %r83, %r52, %r71;
	mul.wide.u32 	%rd26, %r61, 4;
	add.s64 	%rd27, %rd1, %rd26;
	ld.global.f32 	%f41, [%rd27];
	fma.rn.f32 	%f42, %f40, %f41, %f66;
	ld.global.f32 	%f43, [%rd25+4];
	add.s32 	%r62, %r61, %r52;
	mul.wide.u32 	%rd28, %r62, 4;
	add.s64 	%rd29, %rd1, %rd28;
	ld.global.f32 	%f44, [%rd29];
	fma.rn.f32 	%f45, %f43, %f44, %f42;
	ld.global.f32 	%f46, [%rd25+8];
	add.s32 	%r63, %r62, %r52;
	mul.wide.u32 	%rd30, %r63, 4;
	add.s64 	%rd31, %rd1, %rd30;
	ld.global.f32 	%f47, [%rd31];
	fma.rn.f32 	%f48, %f46, %f47, %f45;
	ld.global.f32 	%f49, [%rd25+12];
	add.s32 	%r64, %r63, %r52;
	mul.wide.u32 	%rd32, %r64, 4;
	add.s64 	%rd33, %rd1, %rd32;
	ld.global.f32 	%f50, [%rd33];
	fma.rn.f32 	%f66, %f49, %f50, %f48;
	add.s32 	%r83, %r83, 4;
$L__BB2_8:
	setp.eq.s32 	%p8, %r6, 0;
	@%p8 bra 	$L__BB2_13;
	setp.eq.s32 	%p9, %r6, 1;
	@%p9 bra 	$L__BB2_11;
	add.s32 	%r65, %r83, %r3;
	mul.wide.s32 	%rd34, %r65, 4;
	add.s64 	%rd35, %rd2, %rd34;
	ld.global.f32 	%f52, [%rd35];
	mad.lo.s32 	%r66, %r83, %r52, %r71;
	mul.wide.u32 	%rd36, %r66, 4;
	add.s64 	%rd37, %rd1, %rd36;
	ld.global.f32 	%f53, [%rd37];
	fma.rn.f32 	%f54, %f52, %f53, %f66;
	ld.global.f32 	%f55, [%rd35+4];
	add.s32 	%r67, %r66, %r52;
	mul.wide.u32 	%rd38, %r67, 4;
	add.s64 	%rd39, %rd1, %rd38;
	ld.global.f32 	%f56, [%rd39];
	fma.rn.f32 	%f66, %f55, %f56, %f54;
	add.s32 	%r83, %r83, 2;
$L__BB2_11:
	setp.eq.s32 	%p10, %r8, 0;
	@%p10 bra 	$L__BB2_13;
	add.s32 	%r68, %r83, %r3;
	mul.wide.s32 	%rd40, %r68, 4;
	add.s64 	%rd41, %rd2, %rd40;
	ld.global.f32 	%f57, [%rd41];
	mad.lo.s32 	%r69, %r83, %r52, %r71;
	mul.wide.u32 	%rd42, %r69, 4;
	add.s64 	%rd43, %rd1, %rd42;
	ld.global.f32 	%f58, [%rd43];
	fma.rn.f32 	%f66, %f57, %f58, %f66;
$L__BB2_13:
	ld.param.u64 	%rd47, [_Z15MatmulKernelRowPfS_S_iii_param_2];
	add.s32 	%r70, %r71, %r2;
	cvta.to.global.u64 	%rd44, %rd47;
	mul.wide.s32 	%rd45, %r70, 4;
	add.s64 	%rd46, %rd44, %rd45;
	st.global.f32 	[%rd46], %f66;
	add.s32 	%r71, %r71, 1;
	setp.ne.s32 	%p11, %r71, %r52;
	@%p11 bra 	$L__BB2_2;
$L__BB2_14:
	ret;

}
	// .globl	_Z15MatVecMulKernelPfS_S_ii
.visible .entry _Z15MatVecMulKernelPfS_S_ii(
	.param .u64 .ptr .align 1 _Z15MatVecMulKernelPfS_S_ii_param_0,
	.param .u64 .ptr .align 1 _Z15MatVecMulKernelPfS_S_ii_param_1,
	.param .u64 .ptr .align 1 _Z15MatVecMulKernelPfS_S_ii_param_2,
	.param .u32 _Z15MatVecMulKernelPfS_S_ii_param_3,
	.param .u32 _Z15MatVecMulKernelPfS_S_ii_param_4
)
{
	.reg .pred 	%p<11>;
	.reg .b32 	%r<38>;
	.reg .b32 	%f<112>;
	.reg .b64 	%rd<31>;

	ld.param.u64 	%rd11, [_Z15MatVecMulKernelPfS_S_ii_param_0];
	ld.param.u64 	%rd12, [_Z15MatVecMulKernelPfS_S_ii_param_1];
	ld.param.u64 	%rd10, [_Z15MatVecMulKernelPfS_S_ii_param_2];
	ld.param.u32 	%r23, [_Z15MatVecMulKernelPfS_S_ii_param_3];
	ld.param.u32 	%r24, [_Z15MatVecMulKernelPfS_S_ii_param_4];
	cvta.to.global.u64 	%rd1, %rd12;
	cvta.to.global.u64 	%rd2, %rd11;
	mov.u32 	%r25, %ntid.x;
	mov.u32 	%r26, %ctaid.x;
	mov.u32 	%r27, %tid.x;
	mad.lo.s32 	%r1, %r25, %r26, %r27;
	setp.ge.s32 	%p1, %r1, %r24;
	@%p1 bra 	$L__BB3_15;
	setp.lt.s32 	%p2, %r23, 1;
	mov.f32 	%f111, 0f00000000;
	@%p2 bra 	$L__BB3_14;
	mul.lo.s32 	%r2, %r23, %r1;
	and.b32  	%r3, %r23, 15;
	setp.lt.u32 	%p3, %r23, 16;
	mov.f32 	%f111, 0f00000000;
	mov.b32 	%r34, 0;
	@%p3 bra 	$L__BB3_5;
	and.b32  	%r34, %r23, 2147483632;
	neg.s32 	%r32, %r34;
	add.s64 	%rd3, %rd2, 32;
	add.s64 	%rd29, %rd1, 32;
	mov.f32 	%f111, 0f00000000;
	mov.u32 	%r31, %r2;
$L__BB3_4:
	.pragma "nounroll";
	mul.wide.s32 	%rd13, %r31, 4;
	add.s64 	%rd14, %rd3, %rd13;
	ld.global.f32 	%f18, [%rd14+-32];
	ld.global.f32 	%f19, [%rd29+-32];
	fma.rn.f32 	%f20, %f18, %f19, %f111;
	ld.global.f32 	%f21, [%rd14+-28];
	ld.global.f32 	%f22, [%rd29+-28];
	fma.rn.f32 	%f23, %f21, %f22, %f20;
	ld.global.f32 	%f24, [%rd14+-24];
	ld.global.f32 	%f25, [%rd29+-24];
	fma.rn.f32 	%f26, %f24, %f25, %f23;
	ld.global.f32 	%f27, [%rd14+-20];
	ld.global.f32 	%f28, [%rd29+-20];
	fma.rn.f32 	%f29, %f27, %f28, %f26;
	ld.global.f32 	%f30, [%rd14+-16];
	ld.global.f32 	%f31, [%rd29+-16];
	fma.rn.f32 	%f32, %f30, %f31, %f29;
	ld.global.f32 	%f33, [%rd14+-12];
	ld.global.f32 	%f34, [%rd29+-12];
	fma.rn.f32 	%f35, %f33, %f34, %f32;
	ld.global.f32 	%f36, [%rd14+-8];
	ld.global.f32 	%f37, [%rd29+-8];
	fma.rn.f32 	%f38, %f36, %f37, %f35;
	ld.global.f32 	%f39, [%rd14+-4];
	ld.global.f32 	%f40, [%rd29+-4];
	fma.rn.f32 	%f41, %f39, %f40, %f38;
	ld.global.f32 	%f42, [%rd14];
	ld.global.f32 	%f43, [%rd29];
	fma.rn.f32 	%f44, %f42, %f43, %f41;
	ld.global.f32 	%f45, [%rd14+4];
	ld.global.f32 	%f46, [%rd29+4];
	fma.rn.f32 	%f47, %f45, %f46, %f44;
	ld.global.f32 	%f48, [%rd14+8];
	ld.global.f32 	%f49, [%rd29+8];
	fma.rn.f32 	%f50, %f48, %f49, %f47;
	ld.global.f32 	%f51, [%rd14+12];
	ld.global.f32 	%f52, [%rd29+12];
	fma.rn.f32 	%f53, %f51, %f52, %f50;
	ld.global.f32 	%f54, [%rd14+16];
	ld.global.f32 	%f55, [%rd29+16];
	fma.rn.f32 	%f56, %f54, %f55, %f53;
	ld.global.f32 	%f57, [%rd14+20];
	ld.global.f32 	%f58, [%rd29+20];
	fma.rn.f32 	%f59, %f57, %f58, %f56;
	ld.global.f32 	%f60, [%rd14+24];
	ld.global.f32 	%f61, [%rd29+24];
	fma.rn.f32 	%f62, %f60, %f61, %f59;
	ld.global.f32 	%f63, [%rd14+28];
	ld.global.f32 	%f64, [%rd29+28];
	fma.rn.f32 	%f111, %f63, %f64, %f62;
	add.s32 	%r32, %r32, 16;
	add.s32 	%r31, %r31, 16;
	add.s64 	%rd29, %rd29, 64;
	setp.ne.s32 	%p4, %r32, 0;
	@%p4 bra 	$L__BB3_4;
$L__BB3_5:
	setp.eq.s32 	%p5, %r3, 0;
	@%p5 bra 	$L__BB3_14;
	and.b32  	%r11, %r23, 7;
	setp.lt.u32 	%p6, %r3, 8;
	@%p6 bra 	$L__BB3_8;
	add.s32 	%r29, %r34, %r2;
	mul.wide.s32 	%rd15, %r29, 4;
	add.s64 	%rd16, %rd2, %rd15;
	ld.global.f32 	%f66, [%rd16];
	mul.wide.u32 	%rd17, %r34, 4;
	add.s64 	%rd18, %rd1, %rd17;
	ld.global.f32 	%f67, [%rd18];
	fma.rn.f32 	%f68, %f66, %f67, %f111;
	ld.global.f32 	%f69, [%rd16+4];
	ld.global.f32 	%f70, [%rd18+4];
	fma.rn.f32 	%f71, %f69, %f70, %f68;
	ld.global.f32 	%f72, [%rd16+8];
	ld.global.f32 	%f73, [%rd18+8];
	fma.rn.f32 	%f74, %f72, %f73, %f71;
	ld.global.f32 	%f75, [%rd16+12];
	ld.global.f32 	%f76, [%rd18+12];
	fma.rn.f32 	%f77, %f75, %f76, %f74;
	ld.global.f32 	%f78, [%rd16+16];
	ld.global.f32 	%f79, [%rd18+16];
	fma.rn.f32 	%f80, %f78, %f79, %f77;
	ld.global.f32 	%f81, [%rd16+20];
	ld.global.f32 	%f82, [%rd18+20];
	fma.rn.f32 	%f83, %f81, %f82, %f80;
	ld.global.f32 	%f84, [%rd16+24];
	ld.global.f32 	%f85, [%rd18+24];
	fma.rn.f32 	%f86, %f84, %f85, %f83;
	ld.global.f32 	%f87, [%rd16+28];
	ld.global.f32 	%f88, [%rd18+28];
	fma.rn.f32 	%f111, %f87, %f88, %f86;
	add.s32 	%r34, %r34, 8;
$L__BB3_8:
	setp.eq.s32 	%p7, %r11, 0;
	@%p7 bra 	$L__BB3_14;
	and.b32  	%r14, %r23, 3;
	setp.lt.u32 	%p8, %r11, 4;
	@%p8 bra 	$L__BB3_11;
	add.s32 	%r30, %r34, %r2;
	mul.wide.s32 	%rd19, %r30, 4;
	add.s64 	%rd20, %rd2, %rd19;
	ld.global.f32 	%f90, [%rd20];
	mul.wide.u32 	%rd21, %r34, 4;
	add.s64 	%rd22, %rd1, %rd21;
	ld.global.f32 	%f91, [%rd22];
	fma.rn.f32 	%f92, %f90, %f91, %f111;
	ld.global.f32 	%f93, [%rd20+4];
	ld.global.f32 	%f94, [%rd22+4];
	fma.rn.f32 	%f95, %f93, %f94, %f92;
	ld.global.f32 	%f96, [%rd20+8];
	ld.global.f32 	%f97, [%rd22+8];
	fma.rn.f32 	%f98, %f96, %f97, %f95;
	ld.global.f32 	%f99, [%rd20+12];
	ld.global.f32 	%f100, [%rd22+12];
	fma.rn.f32 	%f111, %f99, %f100, %f98;
	add.s32 	%r34, %r34, 4;
$L__BB3_11:
	setp.eq.s32 	%p9, %r14, 0;
	@%p9 bra 	$L__BB3_14;
	mul.wide.u32 	%rd23, %r34, 4;
	add.s64 	%rd30, %rd1, %rd23;
	add.s32 	%r37, %r34, %r2;
	neg.s32 	%r36, %r14;
$L__BB3_13:
	.pragma "nounroll";
	mul.wide.s32 	%rd24, %r37, 4;
	add.s64 	%rd25, %rd2, %rd24;
	ld.global.f32 	%f101, [%rd25];
	ld.global.f32 	%f102, [%rd30];
	fma.rn.f32 	%f111, %f101, %f102, %f111;
	add.s64 	%rd30, %rd30, 4;
	add.s32 	%r37, %r37, 1;
	add.s32 	%r36, %r36, 1;
	setp.ne.s32 	%p10, %r36, 0;
	@%p10 bra 	$L__BB3_13;
$L__BB3_14:
	cvta.to.global.u64 	%rd26, %rd10;
	mul.wide.s32 	%rd27, %r1, 4;
	add.s64 	%rd28, %rd26, %rd27;
	st.global.f32 	[%rd28], %f111;
$L__BB3_15:
	ret;

}


// ===== COMPILED SASS (sm_100) =====

	.target	sm_100

	.elftype	@"ET_EXEC"


//--------------------- .note.nv.tkinfo           --------------------------
	.section	.note.nv.tkinfo,"",@"SHT_NOTE"
	.sectionflags	@"SHF_NOTE_NV_TKINFO"
	.tkinfo
        /*0018*/ 	.word	0x00000002
        /*0030*/ 	.string	""
        /*0030*/ 	.string	"ptxas"
        /*0030*/ 	.string	"Cuda compilation tools, release 13.0, V13.0.88"
        /*0030*/ 	.string	"Build cuda_13.0.r13.0/compiler.36424714_0"
        /*0030*/ 	.string	"-arch sm_100 -m 64 "



//--------------------- .note.nv.cuinfo           --------------------------
	.section	.note.nv.cuinfo,"",@"SHT_NOTE"
	.sectionflags	@"SHF_NOTE_NV_CUINFO"
        /*0018*/ 	.short	0x0002
        /*001a*/ 	.short	0x0064
        /*001c*/ 	.short	0x0082
	.zero		2


//--------------------- .nv.info                  --------------------------
	.section	.nv.info,"",@"SHT_CUDA_INFO"
	.align	4


	//----- nvinfo : EIATTR_REGCOUNT
	.align		4
        /*0000*/ 	.byte	0x04, 0x2f
        /*0002*/ 	.short	(.L_1 - .L_0)
	.align		4
.L_0:
        /*0004*/ 	.word	index@(_Z15MatMulKernelRowPfS_S_i)
        /*0008*/ 	.word	0x00000020


	//----- nvinfo : EIATTR_FRAME_SIZE
	.align		4
.L_1:
        /*000c*/ 	.byte	0x04, 0x11
        /*000e*/ 	.short	(.L_3 - .L_2)
	.align		4
.L_2:
        /*0010*/ 	.word	index@(_Z15MatMulKernelRowPfS_S_i)
        /*0014*/ 	.word	0x00000000


	//----- nvinfo : EIATTR_REGCOUNT
	.align		4
.L_3:
        /*0018*/ 	.byte	0x04, 0x2f
        /*001a*/ 	.short	(.L_5 - .L_4)
	.align		4
.L_4:
        /*001c*/ 	.word	index@(_Z15MatMulKernelColPfS_S_i)
        /*0020*/ 	.word	0x00000020


	//----- nvinfo : EIATTR_FRAME_SIZE
	.align		4
.L_5:
        /*0024*/ 	.byte	0x04, 0x11
        /*0026*/ 	.short	(.L_7 - .L_6)
	.align		4
.L_6:
        /*0028*/ 	.word	index@(_Z15MatMulKernelColPfS_S_i)
        /*002c*/ 	.word	0x00000000


	//----- nvinfo : EIATTR_REGCOUNT
	.align		4
.L_7:
        /*0030*/ 	.byte	0x04, 0x2f
        /*0032*/ 	.short	(.L_9 - .L_8)
	.align		4
.L_8:
        /*0034*/ 	.word	index@(_Z15MatmulKernelRowPfS_S_iii)
        /*0038*/ 	.word	0x00000020


	//----- nvinfo : EIATTR_FRAME_SIZE
	.align		4
.L_9:
        /*003c*/ 	.byte	0x04, 0x11
        /*003e*/ 	.short	(.L_11 - .L_10)
	.align		4
.L_10:
        /*0040*/ 	.word	index@(_Z15MatmulKernelRowPfS_S_iii)
        /*0044*/ 	.word	0x00000000


	//----- nvinfo : EIATTR_REGCOUNT
	.align		4
.L_11:
        /*0048*/ 	.byte	0x04, 0x2f
        /*004a*/ 	.short	(.L_13 - .L_12)
	.align		4
.L_12:
        /*004c*/ 	.word	index@(_Z15MatVecMulKernelPfS_S_ii)
        /*0050*/ 	.word	0x0000001e


	//----- nvinfo : EIATTR_FRAME_SIZE
	.align		4
.L_13:
        /*0054*/ 	.byte	0x04, 0x11
        /*0056*/ 	.short	(.L_15 - .L_14)
	.align		4
.L_14:
        /*0058*/ 	.word	index@(_Z15MatVecMulKernelPfS_S_ii)
        /*005c*/ 	.word	0x00000000


	//----- nvinfo : EIATTR_MIN_STACK_SIZE
	.align		4
.L_15:
        /*0060*/ 	.byte	0x04, 0x12
        /*0062*/ 	.short	(.L_17 - .L_16)
	.align		4
.L_16:
        /*0064*/ 	.word	index@(_Z15MatVecMulKernelPfS_S_ii)
        /*0068*/ 	.word	0x00000000


	//----- nvinfo : EIATTR_MIN_STACK_SIZE
	.align		4
.L_17:
        /*006c*/ 	.byte	0x04, 0x12
        /*006e*/ 	.short	(.L_19 - .L_18)
	.align		4
.L_18:
        /*0070*/ 	.word	index@(_Z15MatmulKernelRowPfS_S_iii)
        /*0074*/ 	.word	0x00000000


	//----- nvinfo : EIATTR_MIN_STACK_SIZE
	.align		4
.L_19:
        /*0078*/ 	.byte	0x04, 0x12
        /*007a*/ 	.short	(.L_21 - .L_20)
	.align		4
.L_20:
        /*007c*/ 	.word	index@(_Z15MatMulKernelColPfS_S_i)
        /*0080*/ 	.word	0x00000000


	//----- nvinfo : EIATTR_MIN_STACK_SIZE
	.align		4
.L_21:
        /*0084*/ 	.byte	0x04, 0x12
        /*0086*/ 	.short	(.L_23 - .L_22)
	.align		4
.L_22:
        /*0088*/ 	.word	index@(_Z15MatMulKernelRowPfS_S_i)
        /*008c*/ 	.word	0x00000000
.L_23:


//--------------------- .nv.compat                --------------------------
	.section	.nv.compat,"",@"SHT_CUDA_COMPAT_INFO"
	.align	4
        /*0000*/ 	.byte	0x02, 0x09, 0x00, 0x00, 0x02, 0x02, 0x01, 0x00, 0x02, 0x05, 0x05, 0x00, 0x03, 0x07, 0x01, 0x01
        /*0010*/ 	.byte	0x02, 0x03, 0x00, 0x00, 0x02, 0x06, 0x01, 0x00, 0x04, 0x0b, 0x08, 0x00, 0x09, 0x00, 0x00, 0x00
        /*0020*/ 	.byte	0x00, 0x00, 0x00, 0x00


//--------------------- .nv.info._Z15MatVecMulKernelPfS_S_ii --------------------------
	.section	.nv.info._Z15MatVecMulKernelPfS_S_ii,"",@"SHT_CUDA_INFO"
	.sectionflags	@""
	.align	4


	//----- nvinfo : EIATTR_CUDA_API_VERSION
	.align		4
        /*0000*/ 	.byte	0x04, 0x37
        /*0002*/ 	.short	(.L_25 - .L_24)
.L_24:
        /*0004*/ 	.word	0x00000082


	//----- nvinfo : EIATTR_KPARAM_INFO
	.align		4
.L_25:
        /*0008*/ 	.byte	0x04, 0x17
        /*000a*/ 	.short	(.L_27 - .L_26)
.L_26:
        /*000c*/ 	.word	0x00000000
        /*0010*/ 	.short	0x0004
        /*0012*/ 	.short	0x001c
        /*0014*/ 	.byte	0x00, 0xf0, 0x11, 0x00


	//----- nvinfo : EIATTR_KPARAM_INFO
	.align		4
.L_27:
        /*0018*/ 	.byte	0x04, 0x17
        /*001a*/ 	.short	(.L_29 - .L_28)
.L_28:
        /*001c*/ 	.word	0x00000000
        /*0020*/ 	.short	0x0003
        /*0022*/ 	.short	0x0018
        /*0024*/ 	.byte	0x00, 0xf0, 0x11, 0x00


	//----- nvinfo : EIATTR_KPARAM_INFO
	.align		4
.L_29:
        /*0028*/ 	.byte	0x04, 0x17
        /*002a*/ 	.short	(.L_31 - .L_30)
.L_30:
        /*002c*/ 	.word	0x00000000
        /*0030*/ 	.short	0x0002
        /*0032*/ 	.short	0x0010
        /*0034*/ 	.byte	0x00, 0xf5, 0x21, 0x00


	//----- nvinfo : EIATTR_KPARAM_INFO
	.align		4
.L_31:
        /*0038*/ 	.byte	0x04, 0x17
        /*003a*/ 	.short	(.L_33 - .L_32)
.L_32:
        /*003c*/ 	.word	0x00000000
        /*0040*/ 	.short	0x0001
        /*0042*/ 	.short	0x0008
        /*0044*/ 	.byte	0x00, 0xf5, 0x21, 0x00


	//----- nvinfo : EIATTR_KPARAM_INFO
	.align		4
.L_33:
        /*0048*/ 	.byte	0x04, 0x17
        /*004a*/ 	.short	(.L_35 - .L_34)
.L_34:
        /*004c*/ 	.word	0x00000000
        /*0050*/ 	.short	0x0000
        /*0052*/ 	.short	0x0000
        /*0054*/ 	.byte	0x00, 0xf5, 0x21, 0x00


	//----- nvinfo : EIATTR_SPARSE_MMA_MASK
	.align		4
.L_35:
        /*0058*/ 	.byte	0x03, 0x50
        /*005a*/ 	.short	0x0000


	//----- nvinfo : EIATTR_MAXREG_COUNT
	.align		4
        /*005c*/ 	.byte	0x03, 0x1b
        /*005e*/ 	.short	0x00ff


	//----- nvinfo : EIATTR_MERCURY_ISA_VERSION
	.align		4
        /*0060*/ 	.byte	0x03, 0x5f
        /*0062*/ 	.short	0x0101


	//----- nvinfo : EIATTR_VRC_CTA_INIT_COUNT
	.align		4
        /*0064*/ 	.byte	0x02, 0x4a
	.zero		1
	.zero		1


	//----- nvinfo : EIATTR_EXIT_INSTR_OFFSETS
	.align		4
        /*0068*/ 	.byte	0x04, 0x1c
        /*006a*/ 	.short	(.L_37 - .L_36)


	//   ....[0]....
.L_36:
        /*006c*/ 	.word	0x00000070


	//   ....[1]....
        /*0070*/ 	.word	0x00000a90


	//----- nvinfo : EIATTR_CBANK_PARAM_SIZE
	.align		4
.L_37:
        /*0074*/ 	.byte	0x03, 0x19
        /*0076*/ 	.short	0x0020


	//----- nvinfo : EIATTR_PARAM_CBANK
	.align		4
        /*0078*/ 	.byte	0x04, 0x0a
        /*007a*/ 	.short	(.L_39 - .L_38)
	.align		4
.L_38:
        /*007c*/ 	.word	index@(.nv.constant0._Z15MatVecMulKernelPfS_S_ii)
        /*0080*/ 	.short	0x0380
        /*0082*/ 	.short	0x0020


	//----- nvinfo : EIATTR_SW_WAR
	.align		4
.L_39:
        /*0084*/ 	.byte	0x04, 0x36
        /*0086*/ 	.short	(.L_41 - .L_40)
.L_40:
        /*0088*/ 	.word	0x00000008
.L_41:


//--------------------- .nv.info._Z15MatmulKernelRowPfS_S_iii --------------------------
	.section	.nv.info._Z15MatmulKernelRowPfS_S_iii,"",@"SHT_CUDA_INFO"
	.sectionflags	@""
	.align	4


	//----- nvinfo : EIATTR_CUDA_API_VERSION
	.align		4
        /*0000*/ 	.byte	0x04, 0x37
        /*0002*/ 	.short	(.L_43 - .L_42)
.L_42:
        /*0004*/ 	.word	0x00000082


	//----- nvinfo : EIATTR_KPARAM_INFO
	.align		4
.L_43:
        /*0008*/ 	.byte	0x04, 0x17
        /*000a*/ 	.short	(.L_45 - .L_44)
.L_44:
        /*000c*/ 	.word	0x00000000
        /*0010*/ 	.short	0x0005
        /*0012*/ 	.short	0x0020
        /*0014*/ 	.byte	0x00, 0xf0, 0x11, 0x00


	//----- nvinfo : EIATTR_KPARAM_INFO
	.align		4
.L_45:
        /*0018*/ 	.byte	0x04, 0x17
        /*001a*/ 	.short	(.L_47 - .L_46)
.L_46:
        /*001c*/ 	.word	0x00000000
        /*0020*/ 	.short	0x0004
        /*0022*/ 	.short	0x001c
        /*0024*/ 	.byte	0x00, 0xf0, 0x11, 0x00


	//----- nvinfo : EIATTR_KPARAM_INFO
	.align		4
.L_47:
        /*0028*/ 	.byte	0x04, 0x17
        /*002a*/ 	.short	(.L_49 - .L_48)
.L_48:
        /*002c*/ 	.word	0x00000000
        /*0030*/ 	.short	0x0003
        /*0032*/ 	.short	0x0018
        /*0034*/ 	.byte	0x00, 0xf0, 0x11, 0x00


	//----- nvinfo : EIATTR_KPARAM_INFO
	.align		4
.L_49:
        /*0038*/ 	.byte	0x04, 0x17
        /*003a*/ 	.short	(.L_51 - .L_50)
.L_50:
        /*003c*/ 	.word	0x00000000
        /*0040*/ 	.short	0x0002
        /*0042*/ 	.short	0x0010
        /*0044*/ 	.byte	0x00, 0xf5, 0x21, 0x00


	//----- nvinfo : EIATTR_KPARAM_INFO
	.align		4
.L_51:
        /*0048*/ 	.byte	0x04, 0x17
        /*004a*/ 	.short	(.L_53 - .L_52)
.L_52:
        /*004c*/ 	.word	0x00000000
        /*0050*/ 	.short	0x0001
        /*0052*/ 	.short	0x0008
        /*0054*/ 	.byte	0x00, 0xf5, 0x21, 0x00


	//----- nvinfo : EIATTR_KPARAM_INFO
	.align		4
.L_53:
        /*0058*/ 	.byte	0x04, 0x17
        /*005a*/ 	.short	(.L_55 - .L_54)
.L_54:
        /*005c*/ 	.word	0x00000000
        /*0060*/ 	.short	0x0000
        /*0062*/ 	.short	0x0000
        /*0064*/ 	.byte	0x00, 0xf5, 0x21, 0x00


	//----- nvinfo : EIATTR_SPARSE_MMA_MASK
	.align		4
.L_55:
        /*0068*/ 	.byte	0x03, 0x50
        /*006a*/ 	.short	0x0000


	//----- nvinfo : EIATTR_MAXREG_COUNT
	.align		4
        /*006c*/ 	.byte	0x03, 0x1b
        /*006e*/ 	.short	0x00ff


	//----- nvinfo : EIATTR_MERCURY_ISA_VERSION
	.align		4
        /*0070*/ 	.byte	0x03, 0x5f
        /*0072*/ 	.short	0x0101


	//----- nvinfo : EIATTR_VRC_CTA_INIT_COUNT
	.align		4
        /*0074*/ 	.byte	0x02, 0x4a
	.zero		1
	.zero		1


	//----- nvinfo : EIATTR_EXIT_INSTR_OFFSETS
	.align		4
        /*0078*/ 	.byte	0x04, 0x1c
        /*007a*/ 	.short	(.L_57 - .L_56)


	//   ....[0]....
.L_56:
        /*007c*/ 	.word	0x00000090


	//   ....[1]....
        /*0080*/ 	.word	0x00000970


	//----- nvinfo : EIATTR_CBANK_PARAM_SIZE
	.align		4
.L_57:
        /*0084*/ 	.byte	0x03, 0x19
        /*0086*/ 	.short	0x0024


	//----- nvinfo : EIATTR_PARAM_CBANK
	.align		4
        /*0088*/ 	.byte	0x04, 0x0a
        /*008a*/ 	.short	(.L_59 - .L_58)
	.align		4
.L_58:
        /*008c*/ 	.word	index@(.nv.constant0._Z15MatmulKernelRowPfS_S_iii)
        /*0090*/ 	.short	0x0380
        /*0092*/ 	.short	0x0024


	//----- nvinfo : EIATTR_SW_WAR
	.align		4
.L_59:
        /*0094*/ 	.byte	0x04, 0x36
        /*0096*/ 	.short	(.L_61 - .L_60)
.L_60:
        /*0098*/ 	.word	0x00000008
.L_61:


//--------------------- .nv.info._Z15MatMulKernelColPfS_S_i --------------------------
	.section	.nv.info._Z15MatMulKernelColPfS_S_i,"",@"SHT_CUDA_INFO"
	.sectionflags	@""
	.align	4


	//----- nvinfo : EIATTR_CUDA_API_VERSION
	.align		4
        /*0000*/ 	.byte	0x04, 0x37
        /*0002*/ 	.short	(.L_63 - .L_62)
.L_62:
        /*0004*/ 	.word	0x00000082


	//----- nvinfo : EIATTR_KPARAM_INFO
	.align		4
.L_63:
        /*0008*/ 	.byte	0x04, 0x17
        /*000a*/ 	.short	(.L_65 - .L_64)
.L_64:
        /*000c*/ 	.word	0x00000000
        /*0010*/ 	.short	0x0003
        /*0012*/ 	.short	0x0018
        /*0014*/ 	.byte	0x00, 0xf0, 0x11, 0x00


	//----- nvinfo : EIATTR_KPARAM_INFO
	.align		4
.L_65:
        /*0018*/ 	.byte	0x04, 0x17
        /*001a*/ 	.short	(.L_67 - .L_66)
.L_66:
        /*001c*/ 	.word	0x00000000
        /*0020*/ 	.short	0x0002
        /*0022*/ 	.short	0x0010
        /*0024*/ 	.byte	0x00, 0xf5, 0x21, 0x00


	//----- nvinfo : EIATTR_KPARAM_INFO
	.align		4
.L_67:
        /*0028*/ 	.byte	0x04, 0x17
        /*002a*/ 	.short	(.L_69 - .L_68)
.L_68:
        /*002c*/ 	.word	0x00000000
        /*0030*/ 	.short	0x0001
        /*0032*/ 	.short	0x0008
        /*0034*/ 	.byte	0x00, 0xf5, 0x21, 0x00


	//----- nvinfo : EIATTR_KPARAM_INFO
	.align		4
.L_69:
        /*0038*/ 	.byte	0x04, 0x17
        /*003a*/ 	.short	(.L_71 - .L_70)
.L_70:
        /*003c*/ 	.word	0x00000000
        /*0040*/ 	.short	0x0000
        /*0042*/ 	.short	0x0000
        /*0044*/ 	.byte	0x00, 0xf5, 0x21, 0x00


	//----- nvinfo : EIATTR_SPARSE_MMA_MASK
	.align		4
.L_71:
        /*0048*/ 	.byte	0x03, 0x50
        /*004a*/ 	.short	0x0000


	//----- nvinfo : EIATTR_MAXREG_COUNT
	.align		4
        /*004c*/ 	.byte	0x03, 0x1b
        /*004e*/ 	.short	0x00ff


	//----- nvinfo : EIATTR_MERCURY_ISA_VERSION
	.align		4
        /*0050*/ 	.byte	0x03, 0x5f
        /*0052*/ 	.short	0x0101


	//----- nvinfo : EIATTR_VRC_CTA_INIT_COUNT
	.align		4
        /*0054*/ 	.byte	0x02, 0x4a
	.zero		1
	.zero		1


	//----- nvinfo : EIATTR_EXIT_INSTR_OFFSETS
	.align		4
        /*0058*/ 	.byte	0x04, 0x1c
        /*005a*/ 	.short	(.L_73 - .L_72)


	//   ....[0]....
.L_72:
        /*005c*/ 	.word	0x00000080


	//   ....[1]....
        /*0060*/ 	.word	0x000008a0


	//----- nvinfo : EIATTR_CBANK_PARAM_SIZE
	.align		4
.L_73:
        /*0064*/ 	.byte	0x03, 0x19
        /*0066*/ 	.short	0x001c


	//----- nvinfo : EIATTR_PARAM_CBANK
	.align		4
        /*0068*/ 	.byte	0x04, 0x0a
        /*006a*/ 	.short	(.L_75 - .L_74)
	.align		4
.L_74:
        /*006c*/ 	.word	index@(.nv.constant0._Z15MatMulKernelColPfS_S_i)
        /*0070*/ 	.short	0x0380
        /*0072*/ 	.short	0x001c


	//----- nvinfo : EIATTR_SW_WAR
	.align		4
.L_75:
        /*0074*/ 	.byte	0x04, 0x36
        /*0076*/ 	.short	(.L_77 - .L_76)
.L_76:
        /*0078*/ 	.word	0x00000008
.L_77:


//--------------------- .nv.info._Z15MatMulKernelRowPfS_S_i --------------------------
	.section	.nv.info._Z15MatMulKernelRowPfS_S_i,"",@"SHT_CUDA_INFO"
	.sectionflags	@""
	.align	4


	//----- nvinfo : EIATTR_CUDA_API_VERSION
	.align		4
        /*0000*/ 	.byte	0x04, 0x37
        /*0002*/ 	.short	(.L_79 - .L_78)
.L_78:
        /*0004*/ 	.word	0x00000082


	//----- nvinfo : EIATTR_KPARAM_INFO
	.align		4
.L_79:
        /*0008*/ 	.byte	0x04, 0x17
        /*000a*/ 	.short	(.L_81 - .L_80)
.L_80:
        /*000c*/ 	.word	0x00000000
        /*0010*/ 	.short	0x0003
        /*0012*/ 	.short	0x0018
        /*0014*/ 	.byte	0x00, 0xf0, 0x11, 0x00


	//----- nvinfo : EIATTR_KPARAM_INFO
	.align		4
.L_81:
        /*0018*/ 	.byte	0x04, 0x17
        /*001a*/ 	.short	(.L_83 - .L_82)
.L_82:
        /*001c*/ 	.word	0x00000000
        /*0020*/ 	.short	0x0002
        /*0022*/ 	.short	0x0010
        /*0024*/ 	.byte	0x00, 0xf5, 0x21, 0x00


	//----- nvinfo : EIATTR_KPARAM_INFO
	.align		4
.L_83:
        /*0028*/ 	.byte	0x04, 0x17
        /*002a*/ 	.short	(.L_85 - .L_84)
.L_84:
        /*002c*/ 	.word	0x00000000
        /*0030*/ 	.short	0x0001
        /*0032*/ 	.short	0x0008
        /*0034*/ 	.byte	0x00, 0xf5, 0x21, 0x00


	//----- nvinfo : EIATTR_KPARAM_INFO
	.align		4
.L_85:
        /*0038*/ 	.byte	0x04, 0x17
        /*003a*/ 	.short	(.L_87 - .L_86)
.L_86:
        /*003c*/ 	.word	0x00000000
        /*0040*/ 	.short	0x0000
        /*0042*/ 	.short	0x0000
        /*0044*/ 	.byte	0x00, 0xf5, 0x21, 0x00


	//----- nvinfo : EIATTR_SPARSE_MMA_MASK
	.align		4
.L_87:
        /*0048*/ 	.byte	0x03, 0x50
        /*004a*/ 	.short	0x0000


	//----- nvinfo : EIATTR_MAXREG_COUNT
	.align		4
        /*004c*/ 	.byte	0x03, 0x1b
        /*004e*/ 	.short	0x00ff


	//----- nvinfo : EIATTR_MERCURY_ISA_VERSION
	.align		4
        /*0050*/ 	.byte	0x03, 0x5f
        /*0052*/ 	.short	0x0101


	//----- nvinfo : EIATTR_VRC_CTA_INIT_COUNT
	.align		4
        /*0054*/ 	.byte	0x02, 0x4a
	.zero		1
	.zero		1


	//----- nvinfo : EIATTR_EXIT_INSTR_OFFSETS
	.align		4
        /*0058*/ 	.byte	0x04, 0x1c
        /*005a*/ 	.short	(.L_89 - .L_88)


	//   ....[0]....
.L_88:
        /*005c*/ 	.word	0x00000080


	//   ....[1]....
        /*0060*/ 	.word	0x00000950


	//----- nvinfo : EIATTR_CBANK_PARAM_SIZE
	.align		4
.L_89:
        /*0064*/ 	.byte	0x03, 0x19
        /*0066*/ 	.short	0x001c


	//----- nvinfo : EIATTR_PARAM_CBANK
	.align		4
        /*0068*/ 	.byte	0x04, 0x0a
        /*006a*/ 	.short	(.L_91 - .L_90)
	.align		4
.L_90:
        /*006c*/ 	.word	index@(.nv.constant0._Z15MatMulKernelRowPfS_S_i)
        /*0070*/ 	.short	0x0380
        /*0072*/ 	.short	0x001c


	//----- nvinfo : EIATTR_SW_WAR
	.align		4
.L_91:
        /*0074*/ 	.byte	0x04, 0x36
        /*0076*/ 	.short	(.L_93 - .L_92)
.L_92:
        /*0078*/ 	.word	0x00000008
.L_93:


//--------------------- .nv.callgraph             --------------------------
	.section	.nv.callgraph,"",@"SHT_CUDA_CALLGRAPH"
	.align	4
	.sectionentsize	8
	.align		4
        /*0000*/ 	.word	0x00000000
	.align		4
        /*0004*/ 	.word	0xffffffff
	.align		4
        /*0008*/ 	.word	0x00000000
	.align		4
        /*000c*/ 	.word	0xfffffffe
	.align		4
        /*0010*/ 	.word	0x00000000
	.align		4
        /*0014*/ 	.word	0xfffffffd
	.align		4
        /*0018*/ 	.word	0x00000000
	.align		4
        /*001c*/ 	.word	0xfffffffc


//--------------------- .text._Z15MatVecMulKernelPfS_S_ii --------------------------
	.section	.text._Z15MatVecMulKernelPfS_S_ii,"ax",@progbits
	.align	128
        .global         _Z15MatVecMulKernelPfS_S_ii
        .type           _Z15MatVecMulKernelPfS_S_ii,@function
        .size           _Z15MatVecMulKernelPfS_S_ii,(.L_x_25 - _Z15MatVecMulKernelPfS_S_ii)
        .other          _Z15MatVecMulKernelPfS_S_ii,@"STO_CUDA_ENTRY STV_DEFAULT"
_Z15MatVecMulKernelPfS_S_ii:
.text._Z15MatVecMulKernelPfS_S_ii:
[----:B------:R-:W-:Y:S01]  /*0000*/  LDC R1, c[0x0][0x37c] ;  /* 0x0000df00ff017b82 */ /* 0x000fe20000000800 */
[----:B------:R-:W0:Y:S01]  /*0010*/  S2R R0, SR_CTAID.X ;  /* 0x0000000000007919 */ /* 0x000e220000002500 */
[----:B------:R-:W0:Y:S01]  /*0020*/  LDCU UR4, c[0x0][0x360] ;  /* 0x00006c00ff0477ac */ /* 0x000e220008000800 */
[----:B------:R-:W0:Y:S01]  /*0030*/  S2R R3, SR_TID.X ;  /* 0x0000000000037919 */ /* 0x000e220000002100 */
[----:B------:R-:W1:Y:S01]  /*0040*/  LDCU UR5, c[0x0][0x39c] ;  /* 0x00007380ff0577ac */ /* 0x000e620008000800 */
[----:B0-----:R-:W-:-:S05]  /*0050*/  IMAD R0, R0, UR4, R3 ;  /* 0x0000000400007c24 */ /* 0x001fca000f8e0203 */
[----:B-1----:R-:W-:-:S13]  /*0060*/  ISETP.GE.AND P0, PT, R0, UR5, PT ;  /* 0x0000000500007c0c */ /* 0x002fda000bf06270 */
[----:B------:R-:W-:Y:S05]  /*0070*/  @P0 EXIT ;  /* 0x000000000000094d */ /* 0x000fea0003800000 */
[----:B------:R-:W0:Y:S01]  /*0080*/  LDCU UR8, c[0x0][0x398] ;  /* 0x00007300ff0877ac */ /* 0x000e220008000800 */
[----:B------:R-:W-:Y:S01]  /*0090*/  HFMA2 R15, -RZ, RZ, 0, 0 ;  /* 0x00000000ff0f7431 */ /* 0x000fe200000001ff */
[----:B------:R-:W1:Y:S01]  /*00a0*/  LDCU.64 UR16, c[0x0][0x358] ;  /* 0x00006b00ff1077ac */ /* 0x000e620008000a00 */
[----:B0-----:R-:W-:-:S09]  /*00b0*/  UISETP.GE.AND UP0, UPT, UR8, 0x1, UPT ;  /* 0x000000010800788c */ /* 0x001fd2000bf06270 */
[----:B-1----:R-:W-:Y:S05]  /*00c0*/  BRA.U !UP0, `(.L_x_0) ;  /* 0x0000000908647547 */ /* 0x002fea000b800000 */
[----:B------:R-:W-:Y:S02]  /*00d0*/  UISETP.GE.U32.AND UP1, UPT, UR8, 0x10, UPT ;  /* 0x000000100800788c */ /* 0x000fe4000bf26070 */
[----:B------:R-:W-:Y:S01]  /*00e0*/  IMAD R7, R0, UR8, RZ ;  /* 0x0000000800077c24 */ /* 0x000fe2000f8e02ff */
[----:B------:R-:W-:Y:S01]  /*00f0*/  ULOP3.LUT UR9, UR8, 0xf, URZ, 0xc0, !UPT ;  /* 0x0000000f08097892 */ /* 0x000fe2000f8ec0ff */
[----:B------:R-:W-:Y:S02]  /*0100*/  MOV R15, RZ ;  /* 0x000000ff000f7202 */ /* 0x000fe40000000f00 */
[----:B------:R-:W-:Y:S01]  /*0110*/  MOV R8, RZ ;  /* 0x000000ff00087202 */ /* 0x000fe20000000f00 */
[----:B------:R-:W-:Y:S02]  /*0120*/  UISETP.NE.AND UP0, UPT, UR9, URZ, UPT ;  /* 0x000000ff0900728c */ /* 0x000fe4000bf05270 */
[----:B------:R-:W-:Y:S09]  /*0130*/  BRA.U !UP1, `(.L_x_1) ;  /* 0x0000000509147547 */ /* 0x000ff2000b800000 */
[----:B------:R-:W0:Y:S01]  /*0140*/  LDCU.128 UR12, c[0x0][0x380] ;  /* 0x00007000ff0c77ac */ /* 0x000e220008000c00 */
[----:B------:R-:W-:Y:S02]  /*0150*/  MOV R15, RZ ;  /* 0x000000ff000f7202 */ /* 0x000fe40000000f00 */
[----:B------:R-:W-:Y:S01]  /*0160*/  MOV R6, R7 ;  /* 0x0000000700067202 */ /* 0x000fe20000000f00 */
[----:B------:R-:W-:-:S04]  /*0170*/  ULOP3.LUT UR10, UR8, 0x7ffffff0, URZ, 0xc0, !UPT ;  /* 0x7ffffff0080a7892 */ /* 0x000fc8000f8ec0ff */
[----:B------:R-:W-:Y:S02]  /*0180*/  UIADD3 UR11, UPT, UPT, -UR10, URZ, URZ ;  /* 0x000000ff0a0b7290 */ /* 0x000fe4000fffe1ff */
[----:B------:R-:W-:Y:S01]  /*0190*/  MOV R8, UR10 ;  /* 0x0000000a00087c02 */ /* 0x000fe20008000f00 */
[----:B0-----:R-:W-:Y:S02]  /*01a0*/  UIADD3 UR4, UP2, UPT, UR14, 0x20, URZ ;  /* 0x000000200e047890 */ /* 0x001fe4000ff5e0ff */
[----:B------:R-:W-:Y:S02]  /*01b0*/  UIADD3 UR6, UP1, UPT, UR12, 0x20, URZ ;  /* 0x000000200c067890 */ /* 0x000fe4000ff3e0ff */
[----:B------:R-:W-:Y:S02]  /*01c0*/  UIADD3.X UR5, UPT, UPT, URZ, UR15, URZ, UP2, !UPT ;  /* 0x0000000fff057290 */ /* 0x000fe400097fe4ff */
[----:B------:R-:W-:Y:S01]  /*01d0*/  MOV R2, UR4 ;  /* 0x0000000400027c02 */ /* 0x000fe20008000f00 */
[----:B------:R-:W-:-:S03]  /*01e0*/  UIADD3.X UR7, UPT, UPT, URZ, UR13, URZ, UP1, !UPT ;  /* 0x0000000dff077290 */ /* 0x000fc60008ffe4ff */
[----:B------:R-:W-:-:S09]  /*01f0*/  MOV R3, UR5 ;  /* 0x0000000500037c02 */ /* 0x000fd20008000f00 */
.L_x_2:
[----:B------:R-:W-:Y:S01]  /*0200*/  MOV R4, UR6 ;  /* 0x0000000600047c02 */ /* 0x000fe20008000f00 */
[----:B------:R-:W2:Y:S01]  /*0210*/  LDG.E R17, desc[UR16][R2.64+-0x20] ;  /* 0xffffe01002117981 */ /* 0x000ea2000c1e1900 */
[----:B------:R-:W-:-:S03]  /*0220*/  MOV R5, UR7 ;  /* 0x0000000700057c02 */ /* 0x000fc60008000f00 */
[----:B------:R-:W3:Y:S01]  /*0230*/  LDG.E R25, desc[UR16][R2.64+-0x1c] ;  /* 0xffffe41002197981 */ /* 0x000ee2000c1e1900 */
[----:B------:R-:W-:-:S03]  /*0240*/  IMAD.WIDE R4, R6, 0x4, R4 ;  /* 0x0000000406047825 */ /* 0x000fc600078e0204 */
[----:B------:R-:W4:Y:S04]  /*0250*/  LDG.E R19, desc[UR16][R2.64+-0x18] ;  /* 0xffffe81002137981 */ /* 0x000f28000c1e1900 */
[----:B------:R-:W2:Y:S04]  /*0260*/  LDG.E R16, desc[UR16][R4.64+-0x20] ;  /* 0xffffe01004107981 */ /* 0x000ea8000c1e1900 */
[----:B------:R-:W3:Y:S04]  /*0270*/  LDG.E R18, desc[UR16][R4.64+-0x1c] ;  /* 0xffffe41004127981 */ /* 0x000ee8000c1e1900 */
[----:B------:R-:W4:Y:S04]  /*0280*/  LDG.E R20, desc[UR16][R4.64+-0x18] ;  /* 0xffffe81004147981 */ /* 0x000f28000c1e1900 */
[----:B------:R-:W5:Y:S04]  /*0290*/  LDG.E R22, desc[UR16][R2.64+-0x14] ;  /* 0xffffec1002167981 */ /* 0x000f68000c1e1900 */
        /* <DEDUP_REMOVED lines=8> */
[----:B------:R-:W5:Y:S01]  /*0320*/  LDG.E R14, desc[UR16][R4.64+-0x4] ;  /* 0xfffffc10040e7981 */ /* 0x000f62000c1e1900 */
[----:B--2---:R-:W-:-:S03]  /*0330*/  FFMA R17, R16, R17, R15 ;  /* 0x0000001110117223 */ /* 0x004fc6000000000f */
[----:B------:R-:W2:Y:S04]  /*0340*/  LDG.E R15, desc[UR16][R2.64] ;  /* 0x00000010020f7981 */ /* 0x000ea8000c1e1900 */
[----:B------:R-:W2:Y:S01]  /*0350*/  LDG.E R16, desc[UR16][R4.64] ;  /* 0x0000001004107981 */ /* 0x000ea2000c1e1900 */
[----:B---3--:R-:W-:-:S03]  /*0360*/  FFMA R25, R18, R25, R17 ;  /* 0x0000001912197223 */ /* 0x008fc60000000011 */
[----:B------:R-:W3:Y:S01]  /*0370*/  LDG.E R17, desc[UR16][R2.64+0x4] ;  /* 0x0000041002117981 */ /* 0x000ee2000c1e1900 */
[----:B----4-:R-:W-:-:S03]  /*0380*/  FFMA R26, R20, R19, R25 ;  /* 0x00000013141a7223 */ /* 0x010fc60000000019 */
[----:B------:R-:W3:Y:S04]  /*0390*/  LDG.E R18, desc[UR16][R4.64+0x4] ;  /* 0x0000041004127981 */ /* 0x000ee8000c1e1900 */
[----:B------:R-:W4:Y:S01]  /*03a0*/  LDG.E R20, desc[UR16][R2.64+0x8] ;  /* 0x0000081002147981 */ /* 0x000f22000c1e1900 */
[----:B-----5:R-:W-:-:S03]  /*03b0*/  FFMA R25, R21, R22, R26 ;  /* 0x0000001615197223 */ /* 0x020fc6000000001a */
[----:B------:R-:W4:Y:S04]  /*03c0*/  LDG.E R19, desc[UR16][R4.64+0x8] ;  /* 0x0000081004137981 */ /* 0x000f28000c1e1900 */
[----:B------:R-:W5:Y:S01]  /*03d0*/  LDG.E R22, desc[UR16][R2.64+0xc] ;  /* 0x00000c1002167981 */ /* 0x000f62000c1e1900 */
[----:B------:R-:W-:-:S03]  /*03e0*/  FFMA R25, R24, R23, R25 ;  /* 0x0000001718197223 */ /* 0x000fc60000000019 */
[----:B------:R-:W5:Y:S04]  /*03f0*/  LDG.E R21, desc[UR16][R4.64+0xc] ;  /* 0x00000c1004157981 */ /* 0x000f68000c1e1900 */
[----:B------:R-:W5:Y:S01]  /*0400*/  LDG.E R24, desc[UR16][R2.64+0x10] ;  /* 0x0000101002187981 */ /* 0x000f62000c1e1900 */
[----:B------:R-:W-:-:S03]  /*0410*/  FFMA R25, R10, R9, R25 ;  /* 0x000000090a197223 */ /* 0x000fc60000000019 */
[----:B------:R-:W5:Y:S04]  /*0420*/  LDG.E R23, desc[UR16][R4.64+0x10] ;  /* 0x0000101004177981 */ /* 0x000f68000c1e1900 */
[----:B------:R-:W5:Y:S01]  /*0430*/  LDG.E R10, desc[UR16][R2.64+0x14] ;  /* 0x00001410020a7981 */ /* 0x000f62000c1e1900 */
[----:B------:R-:W-:-:S03]  /*0440*/  FFMA R27, R12, R11, R25 ;  /* 0x0000000b0c1b7223 */ /* 0x000fc60000000019 */
[----:B------:R-:W5:Y:S04]  /*0450*/  LDG.E R9, desc[UR16][R4.64+0x14] ;  /* 0x0000141004097981 */ /* 0x000f68000c1e1900 */
[----:B------:R-:W5:Y:S04]  /*0460*/  LDG.E R11, desc[UR16][R2.64+0x18] ;  /* 0x00001810020b7981 */ /* 0x000f68000c1e1900 */
[----:B------:R-:W5:Y:S04]  /*0470*/  LDG.E R12, desc[UR16][R4.64+0x18] ;  /* 0x00001810040c7981 */ /* 0x000f68000c1e1900 */
[----:B------:R-:W5:Y:S04]  /*0480*/  LDG.E R25, desc[UR16][R4.64+0x1c] ;  /* 0x00001c1004197981 */ /* 0x000f68000c1e1900 */
[----:B------:R0:W5:Y:S01]  /*0490*/  LDG.E R26, desc[UR16][R2.64+0x1c] ;  /* 0x00001c10021a7981 */ /* 0x000162000c1e1900 */
[----:B------:R-:W-:Y:S01]  /*04a0*/  FFMA R13, R14, R13, R27 ;  /* 0x0000000d0e0d7223 */ /* 0x000fe2000000001b */
[----:B------:R-:W-:-:S04]  /*04b0*/  UIADD3 UR11, UPT, UPT, UR11, 0x10, URZ ;  /* 0x000000100b0b7890 */ /* 0x000fc8000fffe0ff */
[----:B------:R-:W-:Y:S01]  /*04c0*/  UISETP.NE.AND UP1, UPT, UR11, URZ, UPT ;  /* 0x000000ff0b00728c */ /* 0x000fe2000bf25270 */
[----:B0-----:R-:W-:Y:S02]  /*04d0*/  IADD3 R2, P0, PT, R2, 0x40, RZ ;  /* 0x0000004002027810 */ /* 0x001fe40007f1e0ff */
[----:B------:R-:W-:Y:S02]  /*04e0*/  IADD3 R6, PT, PT, R6, 0x10, RZ ;  /* 0x0000001006067810 */ /* 0x000fe40007ffe0ff */
[----:B------:R-:W-:Y:S01]  /*04f0*/  IADD3.X R3, PT, PT, RZ, R3, RZ, P0, !PT ;  /* 0x00000003ff037210 */ /* 0x000fe200007fe4ff */
[----:B--2---:R-:W-:-:S04]  /*0500*/  FFMA R13, R16, R15, R13 ;  /* 0x0000000f100d7223 */ /* 0x004fc8000000000d */
[----:B---3--:R-:W-:-:S04]  /*0510*/  FFMA R18, R18, R17, R13 ;  /* 0x0000001112127223 */ /* 0x008fc8000000000d */
[----:B----4-:R-:W-:-:S04]  /*0520*/  FFMA R18, R19, R20, R18 ;  /* 0x0000001413127223 */ /* 0x010fc80000000012 */
[----:B-----5:R-:W-:-:S04]  /*0530*/  FFMA R18, R21, R22, R18 ;  /* 0x0000001615127223 */ /* 0x020fc80000000012 */
[----:B------:R-:W-:-:S04]  /*0540*/  FFMA R18, R23, R24, R18 ;  /* 0x0000001817127223 */ /* 0x000fc80000000012 */
[----:B------:R-:W-:-:S04]  /*0550*/  FFMA R9, R9, R10, R18 ;  /* 0x0000000a09097223 */ /* 0x000fc80000000012 */
[----:B------:R-:W-:-:S04]  /*0560*/  FFMA R12, R12, R11, R9 ;  /* 0x0000000b0c0c7223 */ /* 0x000fc80000000009 */
[----:B------:R-:W-:Y:S01]  /*0570*/  FFMA R15, R25, R26, R12 ;  /* 0x0000001a190f7223 */ /* 0x000fe2000000000c */
[----:B------:R-:W-:Y:S06]  /*0580*/  BRA.U UP1, `(.L_x_2) ;  /* 0xfffffffd011c7547 */ /* 0x000fec000b83ffff */
.L_x_1:
[----:B------:R-:W-:Y:S05]  /*0590*/  BRA.U !UP0, `(.L_x_0) ;  /* 0x0000000508307547 */ /* 0x000fea000b800000 */
[----:B------:R-:W-:Y:S02]  /*05a0*/  UISETP.GE.U32.AND UP0, UPT, UR9, 0x8, UPT ;  /* 0x000000080900788c */ /* 0x000fe4000bf06070 */
[----:B------:R-:W-:-:S04]  /*05b0*/  ULOP3.LUT UR5, UR8, 0x7, URZ, 0xc0, !UPT ;  /* 0x0000000708057892 */ /* 0x000fc8000f8ec0ff */
[----:B------:R-:W-:-:S03]  /*05c0*/  UISETP.NE.AND UP1, UPT, UR5, URZ, UPT ;  /* 0x000000ff0500728c */ /* 0x000fc6000bf25270 */
[----:B------:R-:W-:Y:S08]  /*05d0*/  BRA.U !UP0, `(.L_x_3) ;  /* 0x0000000108787547 */ /* 0x000ff0000b800000 */
[----:B------:R-:W0:Y:S01]  /*05e0*/  LDC.64 R2, c[0x0][0x380] ;  /* 0x0000e000ff027b82 */ /* 0x000e220000000a00 */
[----:B------:R-:W-:-:S07]  /*05f0*/  IADD3 R9, PT, PT, R7, R8, RZ ;  /* 0x0000000807097210 */ /* 0x000fce0007ffe0ff */
[----:B------:R-:W1:Y:S01]  /*0600*/  LDC.64 R4, c[0x0][0x388] ;  /* 0x0000e200ff047b82 */ /* 0x000e620000000a00 */
[----:B0-----:R-:W-:-:S05]  /*0610*/  IMAD.WIDE R2, R9, 0x4, R2 ;  /* 0x0000000409027825 */ /* 0x001fca00078e0202 */
[----:B------:R-:W2:Y:S01]  /*0620*/  LDG.E R10, desc[UR16][R2.64] ;  /* 0x00000010020a7981 */ /* 0x000ea2000c1e1900 */
[----:B-1----:R-:W-:-:S03]  /*0630*/  IMAD.WIDE.U32 R4, R8, 0x4, R4 ;  /* 0x0000000408047825 */ /* 0x002fc600078e0004 */
[----:B------:R-:W3:Y:S04]  /*0640*/  LDG.E R13, desc[UR16][R2.64+0x4] ;  /* 0x00000410020d7981 */ /* 0x000ee8000c1e1900 */
[----:B------:R-:W2:Y:S04]  /*0650*/  LDG.E R11, desc[UR16][R4.64] ;  /* 0x00000010040b7981 */ /* 0x000ea8000c1e1900 */
[----:B------:R-:W3:Y:S04]  /*0660*/  LDG.E R12, desc[UR16][R4.64+0x4] ;  /* 0x00000410040c7981 */ /* 0x000ee8000c1e1900 */
[----:B------:R-:W4:Y:S04]  /*0670*/  LDG.E R17, desc[UR16][R2.64+0x8] ;  /* 0x0000081002117981 */ /* 0x000f28000c1e1900 */
        /* <DEDUP_REMOVED lines=11> */
[----:B------:R-:W-:Y:S01]  /*0730*/  IADD3 R8, PT, PT, R8, 0x8, RZ ;  /* 0x0000000808087810 */ /* 0x000fe20007ffe0ff */
[----:B--2---:R-:W-:-:S04]  /*0740*/  FFMA R10, R10, R11, R15 ;  /* 0x0000000b0a0a7223 */ /* 0x004fc8000000000f */
[----:B---3--:R-:W-:-:S04]  /*0750*/  FFMA R10, R13, R12, R10 ;  /* 0x0000000c0d0a7223 */ /* 0x008fc8000000000a */
[----:B----4-:R-:W-:-:S04]  /*0760*/  FFMA R10, R17, R14, R10 ;  /* 0x0000000e110a7223 */ /* 0x010fc8000000000a */
[----:B-----5:R-:W-:-:S04]  /*0770*/  FFMA R10, R19, R16, R10 ;  /* 0x00000010130a7223 */ /* 0x020fc8000000000a */
[----:B------:R-:W-:-:S04]  /*0780*/  FFMA R10, R21, R18, R10 ;  /* 0x00000012150a7223 */ /* 0x000fc8000000000a */
[----:B------:R-:W-:-:S04]  /*0790*/  FFMA R23, R23, R20, R10 ;  /* 0x0000001417177223 */ /* 0x000fc8000000000a */
[----:B------:R-:W-:-:S04]  /*07a0*/  FFMA R6, R6, R9, R23 ;  /* 0x0000000906067223 */ /* 0x000fc80000000017 */
[----:B------:R-:W-:-:S07]  /*07b0*/  FFMA R15, R25, R22, R6 ;  /* 0x00000016190f7223 */ /* 0x000fce0000000006 */
.L_x_3:
        /* <DEDUP_REMOVED lines=17> */
[----:B------:R-:W5:Y:S01]  /*08d0*/  LDG.E R14, desc[UR16][R4.64+0xc] ;  /* 0x00000c10040e7981 */ /* 0x000f62000c1e1900 */
[----:B------:R-:W-:Y:S01]  /*08e0*/  IADD3 R8, PT, PT, R8, 0x4, RZ ;  /* 0x0000000408087810 */ /* 0x000fe20007ffe0ff */
[----:B--2---:R-:W-:-:S04]  /*08f0*/  FFMA R6, R6, R9, R15 ;  /* 0x0000000906067223 */ /* 0x004fc8000000000f */
[----:B---3--:R-:W-:-:S04]  /*0900*/  FFMA R6, R11, R10, R6 ;  /* 0x0000000a0b067223 */ /* 0x008fc80000000006 */
[----:B----4-:R-:W-:-:S04]  /*0910*/  FFMA R6, R13, R12, R6 ;  /* 0x0000000c0d067223 */ /* 0x010fc80000000006 */
[----:B-----5:R-:W-:-:S07]  /*0920*/  FFMA R15, R17, R14, R6 ;  /* 0x0000000e110f7223 */ /* 0x020fce0000000006 */
.L_x_4:
[----:B------:R-:W-:Y:S05]  /*0930*/  BRA.U !UP1, `(.L_x_0) ;  /* 0x0000000109487547 */ /* 0x000fea000b800000 */
[----:B------:R-:W0:Y:S01]  /*0940*/  LDC.64 R2, c[0x0][0x388] ;  /* 0x0000e200ff027b82 */ /* 0x000e220000000a00 */
[----:B------:R-:W-:Y:S01]  /*0950*/  IADD3 R7, PT, PT, R7, R8, RZ ;  /* 0x0000000807077210 */ /* 0x000fe20007ffe0ff */
[----:B------:R-:W-:-:S06]  /*0960*/  UIADD3 UR4, UPT, UPT, -UR4, URZ, URZ ;  /* 0x000000ff04047290 */ /* 0x000fcc000fffe1ff */
[----:B------:R-:W1:Y:S01]  /*0970*/  LDC.64 R10, c[0x0][0x380] ;  /* 0x0000e000ff0a7b82 */ /* 0x000e620000000a00 */
[----:B0-----:R-:W-:-:S03]  /*0980*/  IMAD.WIDE.U32 R2, R8, 0x4, R2 ;  /* 0x0000000408027825 */ /* 0x001fc600078e0002 */
[----:B------:R-:W-:Y:S02]  /*0990*/  MOV R6, R2 ;  /* 0x0000000200067202 */ /* 0x000fe40000000f00 */
[----:B------:R-:W-:-:S07]  /*09a0*/  MOV R5, R3 ;  /* 0x0000000300057202 */ /* 0x000fce0000000f00 */
.L_x_5:
[----:B-1----:R-:W-:Y:S01]  /*09b0*/  IMAD.WIDE R2, R7, 0x4, R10 ;  /* 0x0000000407027825 */ /* 0x002fe200078e020a */
[----:B------:R-:W-:-:S05]  /*09c0*/  MOV R4, R6 ;  /* 0x0000000600047202 */ /* 0x000fca0000000f00 */
[----:B------:R-:W2:Y:S04]  /*09d0*/  LDG.E R2, desc[UR16][R2.64] ;  /* 0x0000001002027981 */ /* 0x000ea8000c1e1900 */
[----:B------:R0:W2:Y:S01]  /*09e0*/  LDG.E R4, desc[UR16][R4.64] ;  /* 0x0000001004047981 */ /* 0x0000a2000c1e1900 */
[----:B------:R-:W-:Y:S01]  /*09f0*/  UIADD3 UR4, UPT, UPT, UR4, 0x1, URZ ;  /* 0x0000000104047890 */ /* 0x000fe2000fffe0ff */
[----:B------:R-:W-:Y:S02]  /*0a00*/  IADD3 R6, P0, PT, R6, 0x4, RZ ;  /* 0x0000000406067810 */ /* 0x000fe40007f1e0ff */
[----:B------:R-:W-:Y:S01]  /*0a10*/  IADD3 R7, PT, PT, R7, 0x1, RZ ;  /* 0x0000000107077810 */ /* 0x000fe20007ffe0ff */
[----:B------:R-:W-:Y:S01]  /*0a20*/  UISETP.NE.AND UP0, UPT, UR4, URZ, UPT ;  /* 0x000000ff0400728c */ /* 0x000fe2000bf05270 */
[----:B0-----:R-:W-:Y:S01]  /*0a30*/  IADD3.X R5, PT, PT, RZ, R5, RZ, P0, !PT ;  /* 0x00000005ff057210 */ /* 0x001fe200007fe4ff */
[----:B--2---:R-:W-:-:S07]  /*0a40*/  FFMA R15, R2, R4, R15 ;  /* 0x00000004020f7223 */ /* 0x004fce000000000f */
[----:B------:R-:W-:Y:S05]  /*0a50*/  BRA.U UP0, `(.L_x_5) ;  /* 0xfffffffd00d47547 */ /* 0x000fea000b83ffff */
.L_x_0:
[----:B------:R-:W0:Y:S02]  /*0a60*/  LDC.64 R2, c[0x0][0x390] ;  /* 0x0000e400ff027b82 */ /* 0x000e240000000a00 */
[----:B0-----:R-:W-:-:S05]  /*0a70*/  IMAD.WIDE R2, R0, 0x4, R2 ;  /* 0x0000000400027825 */ /* 0x001fca00078e0202 */
[----:B------:R-:W-:Y:S01]  /*0a80*/  STG.E desc[UR16][R2.64], R15 ;  /* 0x0000000f02007986 */ /* 0x000fe2000c101910 */
[----:B------:R-:W-:Y:S05]  /*0a90*/  EXIT ;  /* 0x000000000000794d */ /* 0x000fea0003800000 */
.L_x_6:
[----:B------:R-:W-:-:S00]  /*0aa0*/  BRA `(.L_x_6) ;  /* 0xfffffffc00fc7947 */ /* 0x000fc0000383ffff */
[----:B------:R-:W-:-:S00]  /*0ab0*/  NOP ;  /* 0x0000000000007918 */ /* 0x000fc00000000000 */
        /* <DEDUP_REMOVED lines=12> */
.L_x_25:


//--------------------- .text._Z15MatmulKernelRowPfS_S_iii --------------------------
	.section	.text._Z15MatmulKernelRowPfS_S_iii,"ax",@progbits
	.align	128
        .global         _Z15MatmulKernelRowPfS_S_iii
        .type           _Z15MatmulKernelRowPfS_S_iii,@function
        .size           _Z15MatmulKernelRowPfS_S_iii,(.L_x_26 - _Z15MatmulKernelRowPfS_S_iii)
        .other          _Z15MatmulKernelRowPfS_S_iii,@"STO_CUDA_ENTRY STV_DEFAULT"
_Z15MatmulKernelRowPfS_S_iii:
.text._Z15MatmulKernelRowPfS_S_iii:
[----:B------:R-:W-:Y:S01]  /*0000*/  LDC R1, c[0x0][0x37c] ;  /* 0x0000df00ff017b82 */ /* 0x000fe20000000800 */
[----:B------:R-:W0:Y:S07]  /*0010*/  S2R R0, SR_CTAID.X ;  /* 0x0000000000007919 */ /* 0x000e2e0000002500 */
[----:B------:R-:W1:Y:S01]  /*0020*/  LDC R4, c[0x0][0x3a0] ;  /* 0x0000e800ff047b82 */ /* 0x000e620000000800 */
[----:B------:R-:W0:Y:S01]  /*0030*/  LDCU UR4, c[0x0][0x360] ;  /* 0x00006c00ff0477ac */ /* 0x000e220008000800 */
[----:B------:R-:W0:Y:S01]  /*0040*/  S2R R3, SR_TID.X ;  /* 0x0000000000037919 */ /* 0x000e220000002100 */
[----:B------:R-:W2:Y:S01]  /*0050*/  LDCU UR5, c[0x0][0x398] ;  /* 0x00007300ff0577ac */ /* 0x000ea20008000800 */
[----:B-1----:R-:W-:Y:S01]  /*0060*/  ISETP.GE.AND P0, PT, R4, 0x1, PT ;  /* 0x000000010400780c */ /* 0x002fe20003f06270 */
[----:B0-----:R-:W-:-:S05]  /*0070*/  IMAD R0, R0, UR4, R3 ;  /* 0x0000000400007c24 */ /* 0x001fca000f8e0203 */
[----:B--2---:R-:W-:-:S13]  /*0080*/  ISETP.GE.OR P0, PT, R0, UR5, !P0 ;  /* 0x0000000500007c0c */ /* 0x004fda000c706670 */
[----:B------:R-:W-:Y:S05]  /*0090*/  @P0 EXIT ;  /* 0x000000000000094d */ /* 0x000fea0003800000 */
[----:B------:R-:W0:Y:S01]  /*00a0*/  LDCU UR6, c[0x0][0x39c] ;  /* 0x00007380ff0677ac */ /* 0x000e220008000800 */
[C---:B------:R-:W-:Y:S01]  /*00b0*/  IADD3 R2, PT, PT, R4.reuse, -0x1, RZ ;  /* 0xffffffff04027810 */ /* 0x040fe20007ffe0ff */
[----:B------:R-:W-:Y:S01]  /*00c0*/  HFMA2 R5, -RZ, RZ, 0, 0 ;  /* 0x00000000ff057431 */ /* 0x000fe200000001ff */
[----:B------:R-:W-:Y:S01]  /*00d0*/  LOP3.LUT R3, R4, 0x7ffffff8, RZ, 0xc0, !PT ;  /* 0x7ffffff804037812 */ /* 0x000fe200078ec0ff */
[----:B------:R-:W1:Y:S01]  /*00e0*/  LDCU.64 UR4, c[0x0][0x358] ;  /* 0x00006b00ff0477ac */ /* 0x000e620008000a00 */
[----:B------:R-:W-:Y:S02]  /*00f0*/  ISETP.GE.U32.AND P0, PT, R2, 0x7, PT ;  /* 0x000000070200780c */ /* 0x000fe40003f06070 */
[C---:B------:R-:W-:Y:S02]  /*0100*/  LOP3.LUT R2, R4.reuse, 0x7, RZ, 0xc0, !PT ;  /* 0x0000000704027812 */ /* 0x040fe400078ec0ff */
[----:B------:R-:W-:Y:S02]  /*0110*/  LOP3.LUT R4, R4, 0x3, RZ, 0xc0, !PT ;  /* 0x0000000304047812 */ /* 0x000fe400078ec0ff */
[----:B------:R-:W-:Y:S01]  /*0120*/  IADD3 R7, PT, PT, -R3, RZ, RZ ;  /* 0x000000ff03077210 */ /* 0x000fe20007ffe1ff */
[----:B0-----:R-:W-:-:S07]  /*0130*/  IMAD R6, R0, UR6, RZ ;  /* 0x0000000600067c24 */ /* 0x001fce000f8e02ff */
.L_x_11:
[----:B0-----:R-:W-:Y:S02]  /*0140*/  MOV R28, RZ ;  /* 0x000000ff001c7202 */ /* 0x001fe40000000f00 */
[----:B------:R-:W-:Y:S01]  /*0150*/  MOV R16, RZ ;  /* 0x000000ff00107202 */ /* 0x000fe20000000f00 */
[----:B------:R-:W-:Y:S06]  /*0160*/  @!P0 BRA `(.L_x_7) ;  /* 0x0000000000f08947 */ /* 0x000fec0003800000 */
[----:B------:R-:W0:Y:S01]  /*0170*/  LDC R10, c[0x0][0x3a0] ;  /* 0x0000e800ff0a7b82 */ /* 0x000e220000000800 */
[----:B------:R-:W-:Y:S02]  /*0180*/  MOV R28, RZ ;  /* 0x000000ff001c7202 */ /* 0x000fe40000000f00 */
[----:B------:R-:W-:Y:S02]  /*0190*/  MOV R11, R6 ;  /* 0x00000006000b7202 */ /* 0x000fe40000000f00 */
[----:B------:R-:W-:Y:S02]  /*01a0*/  MOV R9, R5 ;  /* 0x0000000500097202 */ /* 0x000fe40000000f00 */
[----:B------:R-:W-:Y:S02]  /*01b0*/  MOV R26, R7 ;  /* 0x00000007001a7202 */ /* 0x000fe40000000f00 */
[----:B0-----:R-:W-:Y:S01]  /*01c0*/  IADD3 R23, PT, PT, R5, R10, RZ ;  /* 0x0000000a05177210 */ /* 0x001fe20007ffe0ff */
[C-C-:B------:R-:W-:Y:S01]  /*01d0*/  IMAD R25, R10.reuse, 0x3, R5.reuse ;  /* 0x000000030a197824 */ /* 0x140fe200078e0205 */
[CC--:B------:R-:W-:Y:S01]  /*01e0*/  LEA R8, R10.reuse, R5.reuse, 0x1 ;  /* 0x000000050a087211 */ /* 0x0c0fe200078e08ff */
[C-C-:B------:R-:W-:Y:S01]  /*01f0*/  IMAD R29, R10.reuse, 0x5, R5.reuse ;  /* 0x000000050a1d7824 */ /* 0x140fe200078e0205 */
[C---:B------:R-:W-:Y:S01]  /*0200*/  LEA R27, R10.reuse, R5, 0x2 ;  /* 0x000000050a1b7211 */ /* 0x040fe200078e10ff */
[----:B------:R-:W-:-:S02]  /*0210*/  IMAD R22, R10, 0x6, R5 ;  /* 0x000000060a167824 */ /* 0x000fc400078e0205 */
[----:B------:R-:W-:-:S07]  /*0220*/  IMAD R24, R10, 0x7, R5 ;  /* 0x000000070a187824 */ /* 0x000fce00078e0205 */
.L_x_8:
[----:B------:R-:W0:Y:S08]  /*0230*/  LDC.64 R12, c[0x0][0x388] ;  /* 0x0000e200ff0c7b82 */ /* 0x000e300000000a00 */
[----:B------:R-:W2:Y:S01]  /*0240*/  LDC.64 R14, c[0x0][0x380] ;  /* 0x0000e000ff0e7b82 */ /* 0x000ea20000000a00 */
[----:B0-----:R-:W-:-:S06]  /*0250*/  IMAD.WIDE.U32 R16, R9, 0x4, R12 ;  /* 0x0000000409107825 */ /* 0x001fcc00078e000c */
[----:B-1----:R-:W3:Y:S01]  /*0260*/  LDG.E R17, desc[UR4][R16.64] ;  /* 0x0000000410117981 */ /* 0x002ee2000c1e1900 */
[----:B------:R-:W-:-:S04]  /*0270*/  IMAD.WIDE.U32 R18, R23, 0x4, R12 ;  /* 0x0000000417127825 */ /* 0x000fc800078e000c */
[----:B--2---:R-:W-:Y:S02]  /*0280*/  IMAD.WIDE R14, R11, 0x4, R14 ;  /* 0x000000040b0e7825 */ /* 0x004fe400078e020e */
[----:B------:R-:W2:Y:S04]  /*0290*/  LDG.E R19, desc[UR4][R18.64] ;  /* 0x0000000412137981 */ /* 0x000ea8000c1e1900 */
[----:B------:R-:W3:Y:S04]  /*02a0*/  LDG.E R21, desc[UR4][R14.64] ;  /* 0x000000040e157981 */ /* 0x000ee8000c1e1900 */
[----:B------:R-:W2:Y:S01]  /*02b0*/  LDG.E R20, desc[UR4][R14.64+0x4] ;  /* 0x000004040e147981 */ /* 0x000ea2000c1e1900 */
[----:B---3--:R-:W-:Y:S01]  /*02c0*/  FFMA R28, R21, R17, R28 ;  /* 0x00000011151c7223 */ /* 0x008fe2000000001c */
[----:B------:R-:W-:-:S04]  /*02d0*/  IMAD.WIDE.U32 R16, R8, 0x4, R12 ;  /* 0x0000000408107825 */ /* 0x000fc800078e000c */
[----:B--2---:R-:W-:Y:S02]  /*02e0*/  FFMA R28, R20, R19, R28 ;  /* 0x00000013141c7223 */ /* 0x004fe4000000001c */
[----:B------:R-:W2:Y:S01]  /*02f0*/  LDG.E R16, desc[UR4][R16.64] ;  /* 0x0000000410107981 */ /* 0x000ea2000c1e1900 */
[----:B------:R-:W-:-:S03]  /*0300*/  IMAD.WIDE.U32 R20, R25, 0x4, R12 ;  /* 0x0000000419147825 */ /* 0x000fc600078e000c */
[----:B------:R-:W3:Y:S04]  /*0310*/  LDG.E R19, desc[UR4][R14.64+0xc] ;  /* 0x00000c040e137981 */ /* 0x000ee8000c1e1900 */
[----:B------:R-:W3:Y:S04]  /*0320*/  LDG.E R20, desc[UR4][R20.64] ;  /* 0x0000000414147981 */ /* 0x000ee8000c1e1900 */
[----:B------:R-:W2:Y:S02]  /*0330*/  LDG.E R17, desc[UR4][R14.64+0x8] ;  /* 0x000008040e117981 */ /* 0x000ea4000c1e1900 */
[----:B--2---:R-:W-:Y:S01]  /*0340*/  FFMA R28, R17, R16, R28 ;  /* 0x00000010111c7223 */ /* 0x004fe2000000001c */
[----:B------:R-:W-:-:S06]  /*0350*/  IMAD.WIDE.U32 R16, R27, 0x4, R12 ;  /* 0x000000041b107825 */ /* 0x000fcc00078e000c */
[----:B------:R-:W2:Y:S04]  /*0360*/  LDG.E R16, desc[UR4][R16.64] ;  /* 0x0000000410107981 */ /* 0x000ea8000c1e1900 */
[----:B------:R-:W2:Y:S01]  /*0370*/  LDG.E R17, desc[UR4][R14.64+0x10] ;  /* 0x000010040e117981 */ /* 0x000ea2000c1e1900 */
[----:B---3--:R-:W-:Y:S01]  /*0380*/  FFMA R28, R19, R20, R28 ;  /* 0x00000014131c7223 */ /* 0x008fe2000000001c */
[----:B------:R-:W-:-:S04]  /*0390*/  IMAD.WIDE.U32 R18, R29, 0x4, R12 ;  /* 0x000000041d127825 */ /* 0x000fc800078e000c */
[--C-:B------:R-:W-:Y:S02]  /*03a0*/  IMAD.WIDE.U32 R20, R22, 0x4, R12.reuse ;  /* 0x0000000416147825 */ /* 0x100fe400078e000c */
[----:B------:R-:W3:Y:S02]  /*03b0*/  LDG.E R18, desc[UR4][R18.64] ;  /* 0x0000000412127981 */ /* 0x000ee4000c1e1900 */
[----:B------:R-:W-:Y:S02]  /*03c0*/  IMAD.WIDE.U32 R12, R24, 0x4, R12 ;  /* 0x00000004180c7825 */ /* 0x000fe400078e000c */
[----:B------:R-:W4:Y:S04]  /*03d0*/  LDG.E R20, desc[UR4][R20.64] ;  /* 0x0000000414147981 */ /* 0x000f28000c1e1900 */
[----:B------:R-:W5:Y:S04]  /*03e0*/  LDG.E R13, desc[UR4][R12.64] ;  /* 0x000000040c0d7981 */ /* 0x000f68000c1e1900 */
[----:B------:R-:W3:Y:S01]  /*03f0*/  LDG.E R19, desc[UR4][R14.64+0x14] ;  /* 0x000014040e137981 */ /* 0x000ee2000c1e1900 */
[----:B--2---:R-:W-:-:S03]  /*0400*/  FFMA R28, R17, R16, R28 ;  /* 0x00000010111c7223 */ /* 0x004fc6000000001c */
[----:B------:R-:W4:Y:S04]  /*0410*/  LDG.E R17, desc[UR4][R14.64+0x18] ;  /* 0x000018040e117981 */ /* 0x000f28000c1e1900 */
[----:B------:R-:W5:Y:S01]  /*0420*/  LDG.E R16, desc[UR4][R14.64+0x1c] ;  /* 0x00001c040e107981 */ /* 0x000f62000c1e1900 */
[----:B------:R-:W-:-:S04]  /*0430*/  IADD3 R26, PT, PT, R26, 0x8, RZ ;  /* 0x000000081a1a7810 */ /* 0x000fc80007ffe0ff */
[----:B------:R-:W-:Y:S01]  /*0440*/  ISETP.NE.AND P1, PT, R26, RZ, PT ;  /* 0x000000ff1a00720c */ /* 0x000fe20003f25270 */
[----:B---3--:R-:W-:Y:S01]  /*0450*/  FFMA R28, R19, R18, R28 ;  /* 0x00000012131c7223 */ /* 0x008fe2000000001c */
[C---:B------:R-:W-:Y:S02]  /*0460*/  LEA R23, R10.reuse, R23, 0x3 ;  /* 0x000000170a177211 */ /* 0x040fe400078e18ff */
[C---:B------:R-:W-:Y:S02]  /*0470*/  LEA R8, R10.reuse, R8, 0x3 ;  /* 0x000000080a087211 */ /* 0x040fe400078e18ff */
[C---:B------:R-:W-:Y:S02]  /*0480*/  LEA R25, R10.reuse, R25, 0x3 ;  /* 0x000000190a197211 */ /* 0x040fe400078e18ff */
[C---:B------:R-:W-:Y:S02]  /*0490*/  LEA R27, R10.reuse, R27, 0x3 ;  /* 0x0000001b0a1b7211 */ /* 0x040fe400078e18ff */
[----:B------:R-:W-:-:S02]  /*04a0*/  LEA R29, R10, R29, 0x3 ;  /* 0x0000001d0a1d7211 */ /* 0x000fc400078e18ff */
[C---:B------:R-:W-:Y:S02]  /*04b0*/  LEA R22, R10.reuse, R22, 0x3 ;  /* 0x000000160a167211 */ /* 0x040fe400078e18ff */
[C---:B------:R-:W-:Y:S02]  /*04c0*/  LEA R24, R10.reuse, R24, 0x3 ;  /* 0x000000180a187211 */ /* 0x040fe400078e18ff */
[----:B------:R-:W-:Y:S02]  /*04d0*/  LEA R9, R10, R9, 0x3 ;  /* 0x000000090a097211 */ /* 0x000fe400078e18ff */
[----:B------:R-:W-:Y:S01]  /*04e0*/  IADD3 R11, PT, PT, R11, 0x8, RZ ;  /* 0x000000080b0b7810 */ /* 0x000fe20007ffe0ff */
[----:B----4-:R-:W-:-:S04]  /*04f0*/  FFMA R28, R17, R20, R28 ;  /* 0x00000014111c7223 */ /* 0x010fc8000000001c */
[----:B-----5:R-:W-:Y:S01]  /*0500*/  FFMA R28, R16, R13, R28 ;  /* 0x0000000d101c7223 */ /* 0x020fe2000000001c */
[----:B------:R-:W-:Y:S06]  /*0510*/  @P1 BRA `(.L_x_8) ;  /* 0xfffffffc00441947 */ /* 0x000fec000383ffff */
[----:B------:R-:W-:-:S07]  /*0520*/  MOV R16, R3 ;  /* 0x0000000300107202 */ /* 0x000fce0000000f00 */
.L_x_7:
[----:B------:R-:W-:-:S13]  /*0530*/  ISETP.NE.AND P1, PT, R2, RZ, PT ;  /* 0x000000ff0200720c */ /* 0x000fda0003f25270 */
[----:B------:R-:W-:Y:S05]  /*0540*/  @!P1 BRA `(.L_x_9) ;  /* 0x0000000000e89947 */ /* 0x000fea0003800000 */
[----:B------:R-:W-:Y:S02]  /*0550*/  IADD3 R8, PT, PT, R2, -0x1, RZ ;  /* 0xffffffff02087810 */ /* 0x000fe40007ffe0ff */
[----:B------:R-:W-:Y:S02]  /*0560*/  ISETP.NE.AND P2, PT, R4, RZ, PT ;  /* 0x000000ff0400720c */ /* 0x000fe40003f45270 */
[----:B------:R-:W-:-:S13]  /*0570*/  ISETP.GE.U32.AND P1, PT, R8, 0x3, PT ;  /* 0x000000030800780c */ /* 0x000fda0003f26070 */
[----:B------:R-:W-:Y:S05]  /*0580*/  @!P1 BRA `(.L_x_10) ;  /* 0x0000000000689947 */ /* 0x000fea0003800000 */
[----:B------:R-:W0:Y:S01]  /*0590*/  LDC R20, c[0x0][0x3a0] ;  /* 0x0000e800ff147b82 */ /* 0x000e220000000800 */
[----:B------:R-:W-:-:S07]  /*05a0*/  IADD3 R13, PT, PT, R6, R16, RZ ;  /* 0x00000010060d7210 */ /* 0x000fce0007ffe0ff */
[----:B------:R-:W2:Y:S08]  /*05b0*/  LDC.64 R8, c[0x0][0x388] ;  /* 0x0000e200ff087b82 */ /* 0x000eb00000000a00 */
[----:B------:R-:W3:Y:S01]  /*05c0*/  LDC.64 R10, c[0x0][0x380] ;  /* 0x0000e000ff0a7b82 */ /* 0x000ee20000000a00 */
[----:B0-----:R-:W-:-:S05]  /*05d0*/  IMAD R19, R16, R20, R5 ;  /* 0x0000001410137224 */ /* 0x001fca00078e0205 */
[C---:B------:R-:W-:Y:S01]  /*05e0*/  IADD3 R15, PT, PT, R19.reuse, R20, RZ ;  /* 0x00000014130f7210 */ /* 0x040fe20007ffe0ff */
[----:B--2---:R-:W-:-:S03]  /*05f0*/  IMAD.WIDE.U32 R18, R19, 0x4, R8 ;  /* 0x0000000413127825 */ /* 0x004fc600078e0008 */
[----:B------:R-:W-:-:S03]  /*0600*/  IADD3 R21, PT, PT, R15, R20, RZ ;  /* 0x000000140f157210 */ /* 0x000fc60007ffe0ff */
[----:B-1----:R-:W2:Y:S01]  /*0610*/  LDG.E R19, desc[UR4][R18.64] ;  /* 0x0000000412137981 */ /* 0x002ea2000c1e1900 */
[----:B---3--:R-:W-:-:S04]  /*0620*/  IMAD.WIDE R10, R13, 0x4, R10 ;  /* 0x000000040d0a7825 */ /* 0x008fc800078e020a */
[--C-:B------:R-:W-:Y:S01]  /*0630*/  IMAD.WIDE.U32 R12, R15, 0x4, R8.reuse ;  /* 0x000000040f0c7825 */ /* 0x100fe200078e0008 */
[----:B------:R-:W2:Y:S03]  /*0640*/  LDG.E R17, desc[UR4][R10.64] ;  /* 0x000000040a117981 */ /* 0x000ea6000c1e1900 */
[C-C-:B------:R-:W-:Y:S01]  /*0650*/  IMAD.WIDE.U32 R14, R21.reuse, 0x4, R8.reuse ;  /* 0x00000004150e7825 */ /* 0x140fe200078e0008 */
[----:B------:R-:W-:Y:S01]  /*0660*/  IADD3 R21, PT, PT, R21, R20, RZ ;  /* 0x0000001415157210 */ /* 0x000fe20007ffe0ff */
[----:B------:R-:W3:Y:S04]  /*0670*/  LDG.E R12, desc[UR4][R12.64] ;  /* 0x000000040c0c7981 */ /* 0x000ee8000c1e1900 */
[----:B------:R-:W3:Y:S01]  /*0680*/  LDG.E R20, desc[UR4][R10.64+0x4] ;  /* 0x000004040a147981 */ /* 0x000ee2000c1e1900 */
[----:B------:R-:W-:-:S03]  /*0690*/  IMAD.WIDE.U32 R8, R21, 0x4, R8 ;  /* 0x0000000415087825 */ /* 0x000fc600078e0008 */
        /* <DEDUP_REMOVED lines=9> */
.L_x_10:
[----:B------:R-:W-:Y:S05]  /*0730*/  @!P2 BRA `(.L_x_9) ;  /* 0x00000000006ca947 */ /* 0x000fea0003800000 */
[----:B------:R-:W0:Y:S01]  /*0740*/  LDC R21, c[0x0][0x3a0] ;  /* 0x0000e800ff157b82 */ /* 0x000e220000000800 */
[----:B------:R-:W-:-:S07]  /*0750*/  ISETP.NE.AND P1, PT, R4, 0x1, PT ;  /* 0x000000010400780c */ /* 0x000fce0003f25270 */
[----:B------:R-:W2:Y:S06]  /*0760*/  LDC.64 R18, c[0x0][0x388] ;  /* 0x0000e200ff127b82 */ /* 0x000eac0000000a00 */
[----:B------:R-:W-:Y:S02]  /*0770*/  @P1 IADD3 R17, PT, PT, R6, R16, RZ ;  /* 0x0000001006111210 */ /* 0x000fe40007ffe0ff */
[----:B------:R-:W3:Y:S08]  /*0780*/  LDC.64 R8, c[0x0][0x380] ;  /* 0x0000e000ff087b82 */ /* 0x000ef00000000a00 */
[----:B------:R-:W4:Y:S01]  /*0790*/  LDC.64 R12, c[0x0][0x380] ;  /* 0x0000e000ff0c7b82 */ /* 0x000f220000000a00 */
[----:B0-----:R-:W-:Y:S01]  /*07a0*/  LOP3.LUT P2, RZ, R21, 0x1, RZ, 0xc0, !PT ;  /* 0x0000000115ff7812 */ /* 0x001fe2000784c0ff */
[C---:B------:R-:W-:Y:S01]  /*07b0*/  @P1 IMAD R14, R16.reuse, R21, R5 ;  /* 0x00000015100e1224 */ /* 0x040fe200078e0205 */
[----:B------:R-:W-:-:S04]  /*07c0*/  @P1 IADD3 R16, PT, PT, R16, 0x2, RZ ;  /* 0x0000000210101810 */ /* 0x000fc80007ffe0ff */
[C---:B------:R-:W-:Y:S01]  /*07d0*/  @P1 IADD3 R23, PT, PT, R14.reuse, R21, RZ ;  /* 0x000000150e171210 */ /* 0x040fe20007ffe0ff */
[----:B------:R-:W0:Y:S01]  /*07e0*/  LDC.64 R10, c[0x0][0x388] ;  /* 0x0000e200ff0a7b82 */ /* 0x000e220000000a00 */
[----:B--2---:R-:W-:-:S04]  /*07f0*/  @P1 IMAD.WIDE.U32 R14, R14, 0x4, R18 ;  /* 0x000000040e0e1825 */ /* 0x004fc800078e0012 */
[----:B------:R-:W-:Y:S02]  /*0800*/  @P1 IMAD.WIDE.U32 R18, R23, 0x4, R18 ;  /* 0x0000000417121825 */ /* 0x000fe400078e0012 */
[----:B-1----:R-:W2:Y:S02]  /*0810*/  @P1 LDG.E R15, desc[UR4][R14.64] ;  /* 0x000000040e0f1981 */ /* 0x002ea4000c1e1900 */
[----:B---3--:R-:W-:Y:S01]  /*0820*/  @P1 IMAD.WIDE R8, R17, 0x4, R8 ;  /* 0x0000000411081825 */ /* 0x008fe200078e0208 */
[----:B------:R-:W-:Y:S01]  /*0830*/  @P2 IADD3 R17, PT, PT, R6, R16, RZ ;  /* 0x0000001006112210 */ /* 0x000fe20007ffe0ff */
[----:B------:R-:W3:Y:S02]  /*0840*/  @P1 LDG.E R18, desc[UR4][R18.64] ;  /* 0x0000000412121981 */ /* 0x000ee4000c1e1900 */
[----:B------:R-:W-:Y:S02]  /*0850*/  @P2 IMAD R21, R16, R21, R5 ;  /* 0x0000001510152224 */ /* 0x000fe400078e0205 */
[----:B------:R-:W2:Y:S01]  /*0860*/  @P1 LDG.E R23, desc[UR4][R8.64] ;  /* 0x0000000408171981 */ /* 0x000ea2000c1e1900 */
[----:B----4-:R-:W-:-:S03]  /*0870*/  @P2 IMAD.WIDE R12, R17, 0x4, R12 ;  /* 0x00000004110c2825 */ /* 0x010fc600078e020c */
[----:B------:R-:W3:Y:S04]  /*0880*/  @P1 LDG.E R16, desc[UR4][R8.64+0x4] ;  /* 0x0000040408101981 */ /* 0x000ee8000c1e1900 */
[----:B------:R-:W4:Y:S01]  /*0890*/  @P2 LDG.E R13, desc[UR4][R12.64] ;  /* 0x000000040c0d2981 */ /* 0x000f22000c1e1900 */
[----:B0-----:R-:W-:-:S06]  /*08a0*/  @P2 IMAD.WIDE.U32 R10, R21, 0x4, R10 ;  /* 0x00000004150a2825 */ /* 0x001fcc00078e000a */
[----:B------:R-:W4:Y:S01]  /*08b0*/  @P2 LDG.E R10, desc[UR4][R10.64] ;  /* 0x000000040a0a2981 */ /* 0x000f22000c1e1900 */
[----:B--2---:R-:W-:-:S04]  /*08c0*/  @P1 FFMA R23, R23, R15, R28 ;  /* 0x0000000f17171223 */ /* 0x004fc8000000001c */
[----:B---3--:R-:W-:-:S04]  /*08d0*/  @P1 FFMA R28, R16, R18, R23 ;  /* 0x00000012101c1223 */ /* 0x008fc80000000017 */
[----:B----4-:R-:W-:-:S07]  /*08e0*/  @P2 FFMA R28, R13, R10, R28 ;  /* 0x0000000a0d1c2223 */ /* 0x010fce000000001c */
.L_x_9:
[----:B------:R-:W0:Y:S01]  /*08f0*/  LDCU UR6, c[0x0][0x3a0] ;  /* 0x00007400ff0677ac */ /* 0x000e220008000800 */
[----:B------:R-:W2:Y:S01]  /*0900*/  LDC.64 R8, c[0x0][0x390] ;  /* 0x0000e400ff087b82 */ /* 0x000ea20000000a00 */
[----:B0-----:R-:W-:Y:S01]  /*0910*/  IMAD R11, R0, UR6, R5 ;  /* 0x00000006000b7c24 */ /* 0x001fe2000f8e0205 */
[----:B------:R-:W-:-:S04]  /*0920*/  IADD3 R5, PT, PT, R5, 0x1, RZ ;  /* 0x0000000105057810 */ /* 0x000fc80007ffe0ff */
[----:B------:R-:W-:Y:S01]  /*0930*/  ISETP.NE.AND P1, PT, R5, UR6, PT ;  /* 0x0000000605007c0c */ /* 0x000fe2000bf25270 */
[----:B--2---:R-:W-:-:S05]  /*0940*/  IMAD.WIDE R8, R11, 0x4, R8 ;  /* 0x000000040b087825 */ /* 0x004fca00078e0208 */
[----:B-1----:R0:W-:Y:S07]  /*0950*/  STG.E desc[UR4][R8.64], R28 ;  /* 0x0000001c08007986 */ /* 0x0021ee000c101904 */
[----:B------:R-:W-:Y:S05]  /*0960*/  @P1 BRA `(.L_x_11) ;  /* 0xfffffff400f41947 */ /* 0x000fea000383ffff */
[----:B------:R-:W-:Y:S05]  /*0970*/  EXIT ;  /* 0x000000000000794d */ /* 0x000fea0003800000 */
.L_x_12:
        /* <DEDUP_REMOVED lines=16> */
.L_x_26:


//--------------------- .text._Z15MatMulKernelColPfS_S_i --------------------------
	.section	.text._Z15MatMulKernelColPfS_S_i,"ax",@progbits
	.align	128
        .global         _Z15MatMulKernelColPfS_S_i
        .type           _Z15MatMulKernelColPfS_S_i,@function
        .size           _Z15MatMulKernelColPfS_S_i,(.L_x_27 - _Z15MatMulKernelColPfS_S_i)
        .other          _Z15MatMulKernelColPfS_S_i,@"STO_CUDA_ENTRY STV_DEFAULT"
_Z15MatMulKernelColPfS_S_i:
.text._Z15MatMulKernelColPfS_S_i:
[----:B------:R-:W-:Y:S01]  /*0000*/  LDC R1, c[0x0][0x37c] ;  /* 0x0000df00ff017b82 */ /* 0x000fe20000000800 */
[----:B------:R-:W0:Y:S07]  /*0010*/  S2R R0, SR_CTAID.X ;  /* 0x0000000000007919 */ /* 0x000e2e0000002500 */
[----:B------:R-:W1:Y:S01]  /*0020*/  LDC R5, c[0x0][0x398] ;  /* 0x0000e600ff057b82 */ /* 0x000e620000000800 */
[----:B------:R-:W0:Y:S01]  /*0030*/  LDCU UR4, c[0x0][0x360] ;  /* 0x00006c00ff0477ac */ /* 0x000e220008000800 */
[----:B------:R-:W0:Y:S01]  /*0040*/  S2R R3, SR_TID.X ;  /* 0x0000000000037919 */ /* 0x000e220000002100 */
[----:B-1----:R-:W-:Y:S01]  /*0050*/  ISETP.GE.AND P0, PT, R5, 0x1, PT ;  /* 0x000000010500780c */ /* 0x002fe20003f06270 */
[----:B0-----:R-:W-:-:S05]  /*0060*/  IMAD R0, R0, UR4, R3 ;  /* 0x0000000400007c24 */ /* 0x001fca000f8e0203 */
[----:B------:R-:W-:-:S13]  /*0070*/  ISETP.GE.OR P0, PT, R0, R5, !P0 ;  /* 0x000000050000720c */ /* 0x000fda0004706670 */
[----:B------:R-:W-:Y:S05]  /*0080*/  @P0 EXIT ;  /* 0x000000000000094d */ /* 0x000fea0003800000 */
[C---:B------:R-:W-:Y:S01]  /*0090*/  LOP3.LUT R2, R5.reuse, 0x7, RZ, 0xc0, !PT ;  /* 0x0000000705027812 */ /* 0x040fe200078ec0ff */
[----:B------:R-:W0:Y:S01]  /*00a0*/  LDCU.64 UR4, c[0x0][0x358] ;  /* 0x00006b00ff0477ac */ /* 0x000e220008000a00 */
[----:B------:R-:W-:Y:S02]  /*00b0*/  IADD3 R3, PT, PT, R5, -0x1, RZ ;  /* 0xffffffff05037810 */ /* 0x000fe40007ffe0ff */
[----:B------:R-:W-:Y:S02]  /*00c0*/  IADD3 R4, PT, PT, R2, -0x1, RZ ;  /* 0xffffffff02047810 */ /* 0x000fe40007ffe0ff */
[----:B------:R-:W-:Y:S02]  /*00d0*/  ISETP.GE.U32.AND P0, PT, R3, 0x7, PT ;  /* 0x000000070300780c */ /* 0x000fe40003f06070 */
[----:B------:R-:W-:Y:S02]  /*00e0*/  ISETP.GE.U32.AND P1, PT, R4, 0x3, PT ;  /* 0x000000030400780c */ /* 0x000fe40003f26070 */
[----:B------:R-:W-:-:S02]  /*00f0*/  LOP3.LUT R3, R5, 0x7ffffff8, RZ, 0xc0, !PT ;  /* 0x7ffffff805037812 */ /* 0x000fc400078ec0ff */
[----:B------:R-:W-:Y:S01]  /*0100*/  LOP3.LUT R4, R5, 0x3, RZ, 0xc0, !PT ;  /* 0x0000000305047812 */ /* 0x000fe200078ec0ff */
[----:B------:R-:W-:Y:S01]  /*0110*/  HFMA2 R5, -RZ, RZ, 0, 0 ;  /* 0x00000000ff057431 */ /* 0x000fe200000001ff */
[----:B------:R-:W-:-:S07]  /*0120*/  IADD3 R6, PT, PT, -R3, RZ, RZ ;  /* 0x000000ff03067210 */ /* 0x000fce0007ffe1ff */
.L_x_17:
[----:B-1----:R-:W1:Y:S01]  /*0130*/  LDC R7, c[0x0][0x398] ;  /* 0x0000e600ff077b82 */ /* 0x002e620000000800 */
[----:B------:R-:W-:Y:S02]  /*0140*/  MOV R20, RZ ;  /* 0x000000ff00147202 */ /* 0x000fe40000000f00 */
[----:B------:R-:W-:Y:S01]  /*0150*/  MOV R8, RZ ;  /* 0x000000ff00087202 */ /* 0x000fe20000000f00 */
[C---:B-1----:R-:W-:Y:S01]  /*0160*/  IMAD R9, R5.reuse, R7, RZ ;  /* 0x0000000705097224 */ /* 0x042fe200078e02ff */
[----:B------:R-:W-:-:S04]  /*0170*/  IADD3 R5, PT, PT, R5, 0x1, RZ ;  /* 0x0000000105057810 */ /* 0x000fc80007ffe0ff */
[----:B------:R-:W-:Y:S01]  /*0180*/  ISETP.NE.AND P2, PT, R5, R7, PT ;  /* 0x000000070500720c */ /* 0x000fe20003f45270 */
[----:B------:R-:W-:-:S12]  /*0190*/  @!P0 BRA `(.L_x_13) ;  /* 0x0000000000b48947 */ /* 0x000fd80003800000 */
[----:B------:R-:W-:Y:S02]  /*01a0*/  MOV R20, RZ ;  /* 0x000000ff00147202 */ /* 0x000fe40000000f00 */
[----:B------:R-:W-:Y:S02]  /*01b0*/  MOV R23, R9 ;  /* 0x0000000900177202 */ /* 0x000fe40000000f00 */
[----:B------:R-:W-:Y:S02]  /*01c0*/  MOV R22, R0 ;  /* 0x0000000000167202 */ /* 0x000fe40000000f00 */
[----:B------:R-:W-:-:S07]  /*01d0*/  MOV R24, R6 ;  /* 0x0000000600187202 */ /* 0x000fce0000000f00 */
.L_x_14:
[----:B------:R-:W1:Y:S08]  /*01e0*/  LDC.64 R18, c[0x0][0x388] ;  /* 0x0000e200ff127b82 */ /* 0x000e700000000a00 */
[----:B------:R-:W2:Y:S01]  /*01f0*/  LDC.64 R10, c[0x0][0x380] ;  /* 0x0000e000ff0a7b82 */ /* 0x000ea20000000a00 */
[----:B-1----:R-:W-:-:S05]  /*0200*/  IMAD.WIDE R18, R22, 0x4, R18 ;  /* 0x0000000416127825 */ /* 0x002fca00078e0212 */
[----:B0-----:R0:W3:Y:S01]  /*0210*/  LDG.E R29, desc[UR4][R18.64] ;  /* 0x00000004121d7981 */ /* 0x0010e2000c1e1900 */
[----:B--2---:R-:W-:-:S04]  /*0220*/  IMAD.WIDE.U32 R10, R23, 0x4, R10 ;  /* 0x00000004170a7825 */ /* 0x004fc800078e000a */
[C---:B------:R-:W-:Y:S01]  /*0230*/  IMAD.WIDE.U32 R26, R7.reuse, 0x4, R18 ;  /* 0x00000004071a7825 */ /* 0x040fe200078e0012 */
[----:B------:R-:W3:Y:S04]  /*0240*/  LDG.E R25, desc[UR4][R10.64] ;  /* 0x000000040a197981 */ /* 0x000ee8000c1e1900 */
[----:B------:R-:W2:Y:S04]  /*0250*/  LDG.E R21, desc[UR4][R10.64+0x4] ;  /* 0x000004040a157981 */ /* 0x000ea8000c1e1900 */
[----:B------:R-:W2:Y:S01]  /*0260*/  LDG.E R28, desc[UR4][R26.64] ;  /* 0x000000041a1c7981 */ /* 0x000ea2000c1e1900 */
[----:B------:R-:W-:-:S03]  /*0270*/  IMAD.WIDE.U32 R16, R7, 0x4, R26 ;  /* 0x0000000407107825 */ /* 0x000fc600078e001a */
[----:B------:R-:W4:Y:S01]  /*0280*/  LDG.E R8, desc[UR4][R10.64+0x8] ;  /* 0x000008040a087981 */ /* 0x000f22000c1e1900 */
[----:B------:R-:W-:-:S03]  /*0290*/  IMAD.WIDE.U32 R14, R7, 0x4, R16 ;  /* 0x00000004070e7825 */ /* 0x000fc600078e0010 */
[----:B------:R-:W4:Y:S01]  /*02a0*/  LDG.E R17, desc[UR4][R16.64] ;  /* 0x0000000410117981 */ /* 0x000f22000c1e1900 */
[----:B------:R-:W-:-:S04]  /*02b0*/  IMAD.WIDE.U32 R12, R7, 0x4, R14 ;  /* 0x00000004070c7825 */ /* 0x000fc800078e000e */
[----:B0-----:R-:W-:Y:S01]  /*02c0*/  IMAD.WIDE.U32 R18, R7, 0x4, R12 ;  /* 0x0000000407127825 */ /* 0x001fe200078e000c */
[----:B------:R0:W5:Y:S04]  /*02d0*/  LDG.E R16, desc[UR4][R14.64] ;  /* 0x000000040e107981 */ /* 0x000168000c1e1900 */
[----:B------:R-:W5:Y:S04]  /*02e0*/  LDG.E R12, desc[UR4][R12.64] ;  /* 0x000000040c0c7981 */ /* 0x000f68000c1e1900 */
[----:B------:R-:W5:Y:S01]  /*02f0*/  LDG.E R13, desc[UR4][R10.64+0x18] ;  /* 0x000018040a0d7981 */ /* 0x000f62000c1e1900 */
[----:B---3--:R-:W-:-:S03]  /*0300*/  FFMA R20, R25, R29, R20 ;  /* 0x0000001d19147223 */ /* 0x008fc60000000014 */
[----:B------:R-:W5:Y:S04]  /*0310*/  LDG.E R25, desc[UR4][R10.64+0xc] ;  /* 0x00000c040a197981 */ /* 0x000f68000c1e1900 */
[----:B------:R-:W3:Y:S01]  /*0320*/  LDG.E R29, desc[UR4][R10.64+0x10] ;  /* 0x000010040a1d7981 */ /* 0x000ee2000c1e1900 */
[----:B--2---:R-:W-:Y:S01]  /*0330*/  FFMA R27, R21, R28, R20 ;  /* 0x0000001c151b7223 */ /* 0x004fe20000000014 */
[C---:B------:R-:W-:Y:S02]  /*0340*/  IMAD.WIDE.U32 R20, R7.reuse, 0x4, R18 ;  /* 0x0000000407147825 */ /* 0x040fe400078e0012 */
[----:B------:R-:W2:Y:S04]  /*0350*/  LDG.E R28, desc[UR4][R10.64+0x14] ;  /* 0x000014040a1c7981 */ /* 0x000ea8000c1e1900 */
[----:B------:R-:W2:Y:S01]  /*0360*/  LDG.E R19, desc[UR4][R18.64] ;  /* 0x0000000412137981 */ /* 0x000ea2000c1e1900 */
[----:B0-----:R-:W-:-:S03]  /*0370*/  IMAD.WIDE.U32 R14, R7, 0x4, R20 ;  /* 0x00000004070e7825 */ /* 0x001fc600078e0014 */
[----:B------:R-:W2:Y:S04]  /*0380*/  LDG.E R26, desc[UR4][R20.64] ;  /* 0x00000004141a7981 */ /* 0x000ea8000c1e1900 */
[----:B------:R-:W2:Y:S04]  /*0390*/  LDG.E R14, desc[UR4][R14.64] ;  /* 0x000000040e0e7981 */ /* 0x000ea8000c1e1900 */
[----:B------:R-:W2:Y:S01]  /*03a0*/  LDG.E R20, desc[UR4][R10.64+0x1c] ;  /* 0x00001c040a147981 */ /* 0x000ea2000c1e1900 */
[----:B----4-:R-:W-:Y:S01]  /*03b0*/  FFMA R8, R8, R17, R27 ;  /* 0x0000001108087223 */ /* 0x010fe2000000001b */
[----:B------:R-:W-:-:S04]  /*03c0*/  IADD3 R24, PT, PT, R24, 0x8, RZ ;  /* 0x0000000818187810 */ /* 0x000fc80007ffe0ff */
[----:B------:R-:W-:Y:S02]  /*03d0*/  ISETP.NE.AND P3, PT, R24, RZ, PT ;  /* 0x000000ff1800720c */ /* 0x000fe40003f65270 */
[----:B------:R-:W-:Y:S02]  /*03e0*/  IADD3 R23, PT, PT, R23, 0x8, RZ ;  /* 0x0000000817177810 */ /* 0x000fe40007ffe0ff */
[----:B------:R-:W-:Y:S01]  /*03f0*/  LEA R22, R7, R22, 0x3 ;  /* 0x0000001607167211 */ /* 0x000fe200078e18ff */
[----:B-----5:R-:W-:-:S04]  /*0400*/  FFMA R8, R25, R16, R8 ;  /* 0x0000001019087223 */ /* 0x020fc80000000008 */
[----:B---3--:R-:W-:-:S04]  /*0410*/  FFMA R29, R29, R12, R8 ;  /* 0x0000000c1d1d7223 */ /* 0x008fc80000000008 */
[----:B--2---:R-:W-:-:S04]  /*0420*/  FFMA R28, R28, R19, R29 ;  /* 0x000000131c1c7223 */ /* 0x004fc8000000001d */
[----:B------:R-:W-:-:S04]  /*0430*/  FFMA R13, R13, R26, R28 ;  /* 0x0000001a0d0d7223 */ /* 0x000fc8000000001c */
[----:B------:R-:W-:Y:S01]  /*0440*/  FFMA R20, R20, R14, R13 ;  /* 0x0000000e14147223 */ /* 0x000fe2000000000d */
[----:B------:R-:W-:Y:S06]  /*0450*/  @P3 BRA `(.L_x_14) ;  /* 0xfffffffc00603947 */ /* 0x000fec000383ffff */
[----:B------:R-:W-:-:S07]  /*0460*/  MOV R8, R3 ;  /* 0x0000000300087202 */ /* 0x000fce0000000f00 */
.L_x_13:
[----:B------:R-:W-:-:S13]  /*0470*/  ISETP.NE.AND P3, PT, R2, RZ, PT ;  /* 0x000000ff0200720c */ /* 0x000fda0003f65270 */
[----:B------:R-:W-:Y:S05]  /*0480*/  @!P3 BRA `(.L_x_15) ;  /* 0x0000000000f0b947 */ /* 0x000fea0003800000 */
[----:B------:R-:W-:Y:S01]  /*0490*/  ISETP.NE.AND P3, PT, R4, RZ, PT ;  /* 0x000000ff0400720c */ /* 0x000fe20003f65270 */
[----:B------:R-:W-:-:S12]  /*04a0*/  @!P1 BRA `(.L_x_16) ;  /* 0x00000000006c9947 */ /* 0x000fd80003800000 */
[----:B------:R-:W1:Y:S01]  /*04b0*/  LDC.64 R12, c[0x0][0x388] ;  /* 0x0000e200ff0c7b82 */ /* 0x000e620000000a00 */
[----:B------:R-:W-:Y:S01]  /*04c0*/  IMAD R19, R8, R7, R0 ;  /* 0x0000000708137224 */ /* 0x000fe200078e0200 */
[CC--:B------:R-:W-:Y:S02]  /*04d0*/  IADD3 R15, PT, PT, R9.reuse, R8.reuse, RZ ;  /* 0x00000008090f7210 */ /* 0x0c0fe40007ffe0ff */
[----:B------:R-:W-:-:S04]  /*04e0*/  IADD3 R18, P4, PT, R9, R8, RZ ;  /* 0x0000000809127210 */ /* 0x000fc80007f9e0ff */
[----:B------:R-:W2:Y:S08]  /*04f0*/  LDC.64 R16, c[0x0][0x380] ;  /* 0x0000e000ff107b82 */ /* 0x000eb00000000a00 */
[----:B------:R-:W3:Y:S01]  /*0500*/  LDC.64 R10, c[0x0][0x380] ;  /* 0x0000e000ff0a7b82 */ /* 0x000ee20000000a00 */
[----:B-1----:R-:W-:Y:S01]  /*0510*/  IMAD.WIDE R12, R19, 0x4, R12 ;  /* 0x00000004130c7825 */ /* 0x002fe200078e020c */
[----:B------:R-:W-:-:S03]  /*0520*/  IADD3.X R19, PT, PT, RZ, RZ, RZ, P4, !PT ;  /* 0x000000ffff137210 */ /* 0x000fc600027fe4ff */
[----:B--2---:R-:W-:-:S04]  /*0530*/  IMAD.WIDE.U32 R16, R15, 0x4, R16 ;  /* 0x000000040f107825 */ /* 0x004fc800078e0010 */
[----:B------:R-:W-:Y:S02]  /*0540*/  IMAD.WIDE.U32 R14, R7, 0x4, R12 ;  /* 0x00000004070e7825 */ /* 0x000fe400078e000c */
[----:B0-----:R-:W2:Y:S01]  /*0550*/  LDG.E R17, desc[UR4][R16.64] ;  /* 0x0000000410117981 */ /* 0x001ea2000c1e1900 */
[----:B---3--:R-:W-:-:S03]  /*0560*/  LEA R10, P4, R18, R10, 0x2 ;  /* 0x0000000a120a7211 */ /* 0x008fc600078810ff */
[----:B------:R-:W2:Y:S01]  /*0570*/  LDG.E R12, desc[UR4][R12.64] ;  /* 0x000000040c0c7981 */ /* 0x000ea2000c1e1900 */
[----:B------:R-:W-:Y:S01]  /*0580*/  LEA.HI.X R11, R18, R11, R19, 0x2, P4 ;  /* 0x0000000b120b7211 */ /* 0x000fe200020f1413 */
[C---:B------:R-:W-:Y:S02]  /*0590*/  IMAD.WIDE.U32 R18, R7.reuse, 0x4, R14 ;  /* 0x0000000407127825 */ /* 0x040fe400078e000e */
        /* <DEDUP_REMOVED lines=12> */
.L_x_16:
[----:B------:R-:W-:Y:S05]  /*0660*/  @!P3 BRA `(.L_x_15) ;  /* 0x000000000078b947 */ /* 0x000fea0003800000 */
[----:B------:R-:W-:Y:S01]  /*0670*/  ISETP.NE.AND P4, PT, R4, 0x1, PT ;  /* 0x000000010400780c */ /* 0x000fe20003f85270 */
[----:B------:R-:W1:Y:S01]  /*0680*/  LDC.64 R16, c[0x0][0x380] ;  /* 0x0000e000ff107b82 */ /* 0x000e620000000a00 */
[----:B------:R-:W-:-:S07]  /*0690*/  LOP3.LUT P3, RZ, R7, 0x1, RZ, 0xc0, !PT ;  /* 0x0000000107ff7812 */ /* 0x000fce000786c0ff */
[----:B------:R-:W2:Y:S04]  /*06a0*/  LDC.64 R18, c[0x0][0x388] ;  /* 0x0000e200ff127b82 */ /* 0x000ea80000000a00 */
[CC--:B------:R-:W-:Y:S02]  /*06b0*/  @P4 IADD3 R23, PT, PT, R9.reuse, R8.reuse, RZ ;  /* 0x0000000809174210 */ /* 0x0c0fe40007ffe0ff */
[----:B------:R-:W-:Y:S02]  /*06c0*/  @P4 IADD3 R21, P5, PT, R9, R8, RZ ;  /* 0x0000000809154210 */ /* 0x000fe40007fbe0ff */
[----:B------:R-:W3:Y:S02]  /*06d0*/  @P4 LDC.64 R10, c[0x0][0x380] ;  /* 0x0000e000ff0a4b82 */ /* 0x000ee40000000a00 */
[----:B------:R-:W-:-:S06]  /*06e0*/  @P4 IADD3.X R22, PT, PT, RZ, RZ, RZ, P5, !PT ;  /* 0x000000ffff164210 */ /* 0x000fcc0002ffe4ff */
[----:B------:R-:W4:Y:S01]  /*06f0*/  LDC.64 R12, c[0x0][0x380] ;  /* 0x0000e000ff0c7b82 */ /* 0x000f220000000a00 */
[----:B-1----:R-:W-:-:S04]  /*0700*/  @P4 IMAD.WIDE.U32 R16, R23, 0x4, R16 ;  /* 0x0000000417104825 */ /* 0x002fc800078e0010 */
[C---:B------:R-:W-:Y:S01]  /*0710*/  @P4 IMAD R23, R8.reuse, R7, R0 ;  /* 0x0000000708174224 */ /* 0x040fe200078e0200 */
[----:B------:R-:W-:Y:S01]  /*0720*/  @P4 IADD3 R8, PT, PT, R8, 0x2, RZ ;  /* 0x0000000208084810 */ /* 0x000fe20007ffe0ff */
[----:B0-----:R-:W5:Y:S01]  /*0730*/  @P4 LDG.E R17, desc[UR4][R16.64] ;  /* 0x0000000410114981 */ /* 0x001f62000c1e1900 */
[----:B------:R-:W0:Y:S01]  /*0740*/  LDC.64 R14, c[0x0][0x388] ;  /* 0x0000e200ff0e7b82 */ /* 0x000e220000000a00 */
[----:B--2---:R-:W-:Y:S01]  /*0750*/  @P4 IMAD.WIDE R18, R23, 0x4, R18 ;  /* 0x0000000417124825 */ /* 0x004fe200078e0212 */
[----:B---3--:R-:W-:-:S03]  /*0760*/  @P4 LEA R10, P5, R21, R10, 0x2 ;  /* 0x0000000a150a4211 */ /* 0x008fc600078a10ff */
[----:B------:R-:W-:Y:S01]  /*0770*/  @P3 IMAD R25, R8, R7, R0 ;  /* 0x0000000708193224 */ /* 0x000fe200078e0200 */
[----:B------:R-:W-:Y:S01]  /*0780*/  @P4 LEA.HI.X R11, R21, R11, R22, 0x2, P5 ;  /* 0x0000000b150b4211 */ /* 0x000fe200028f1416 */
[----:B------:R-:W-:Y:S01]  /*0790*/  @P4 IMAD.WIDE.U32 R22, R7, 0x4, R18 ;  /* 0x0000000407164825 */ /* 0x000fe200078e0012 */
[----:B------:R-:W-:Y:S02]  /*07a0*/  @P3 IADD3 R21, PT, PT, R9, R8, RZ ;  /* 0x0000000809153210 */ /* 0x000fe40007ffe0ff */
[----:B------:R-:W5:Y:S03]  /*07b0*/  @P4 LDG.E R8, desc[UR4][R18.64] ;  /* 0x0000000412084981 */ /* 0x000f66000c1e1900 */
[----:B----4-:R-:W-:Y:S01]  /*07c0*/  @P3 IMAD.WIDE.U32 R12, R21, 0x4, R12 ;  /* 0x00000004150c3825 */ /* 0x010fe200078e000c */
[----:B------:R-:W2:Y:S03]  /*07d0*/  @P4 LDG.E R11, desc[UR4][R10.64+0x4] ;  /* 0x000004040a0b4981 */ /* 0x000ea6000c1e1900 */
[----:B0-----:R-:W-:Y:S01]  /*07e0*/  @P3 IMAD.WIDE R14, R25, 0x4, R14 ;  /* 0x00000004190e3825 */ /* 0x001fe200078e020e */
[----:B------:R-:W2:Y:S04]  /*07f0*/  @P4 LDG.E R22, desc[UR4][R22.64] ;  /* 0x0000000416164981 */ /* 0x000ea8000c1e1900 */
[----:B------:R-:W3:Y:S04]  /*0800*/  @P3 LDG.E R13, desc[UR4][R12.64] ;  /* 0x000000040c0d3981 */ /* 0x000ee8000c1e1900 */
[----:B------:R-:W3:Y:S01]  /*0810*/  @P3 LDG.E R14, desc[UR4][R14.64] ;  /* 0x000000040e0e3981 */ /* 0x000ee2000c1e1900 */
[----:B-----5:R-:W-:-:S04]  /*0820*/  @P4 FFMA R8, R17, R8, R20 ;  /* 0x0000000811084223 */ /* 0x020fc80000000014 */
[----:B--2---:R-:W-:-:S04]  /*0830*/  @P4 FFMA R20, R11, R22, R8 ;  /* 0x000000160b144223 */ /* 0x004fc80000000008 */
[----:B---3--:R-:W-:-:S07]  /*0840*/  @P3 FFMA R20, R13, R14, R20 ;  /* 0x0000000e0d143223 */ /* 0x008fce0000000014 */
.L_x_15:
[----:B------:R-:W1:Y:S01]  /*0850*/  LDC.64 R10, c[0x0][0x390] ;  /* 0x0000e400ff0a7b82 */ /* 0x000e620000000a00 */
[----:B------:R-:W-:-:S05]  /*0860*/  IADD3 R9, PT, PT, R0, R9, RZ ;  /* 0x0000000900097210 */ /* 0x000fca0007ffe0ff */
[----:B-1----:R-:W-:-:S05]  /*0870*/  IMAD.WIDE R8, R9, 0x4, R10 ;  /* 0x0000000409087825 */ /* 0x002fca00078e020a */
[----:B0-----:R1:W-:Y:S01]  /*0880*/  STG.E desc[UR4][R8.64], R20 ;  /* 0x0000001408007986 */ /* 0x0013e2000c101904 */
[----:B------:R-:W-:Y:S05]  /*0890*/  @P2 BRA `(.L_x_17) ;  /* 0xfffffff800242947 */ /* 0x000fea000383ffff */
[----:B------:R-:W-:Y:S05]  /*08a0*/  EXIT ;  /* 0x000000000000794d */ /* 0x000fea0003800000 */
.L_x_18:
        /* <DEDUP_REMOVED lines=13> */
.L_x_27:


//--------------------- .text._Z15MatMulKernelRowPfS_S_i --------------------------
	.section	.text._Z15MatMulKernelRowPfS_S_i,"ax",@progbits
	.align	128
        .global         _Z15MatMulKernelRowPfS_S_i
        .type           _Z15MatMulKernelRowPfS_S_i,@function
        .size           _Z15MatMulKernelRowPfS_S_i,(.L_x_28 - _Z15MatMulKernelRowPfS_S_i)
        .other          _Z15MatMulKernelRowPfS_S_i,@"STO_CUDA_ENTRY STV_DEFAULT"
_Z15MatMulKernelRowPfS_S_i:
.text._Z15MatMulKernelRowPfS_S_i:
        /* <DEDUP_REMOVED lines=9> */
[C---:B------:R-:W-:Y:S01]  /*0090*/  IADD3 R0, PT, PT, R5.reuse, -0x1, RZ ;  /* 0xffffffff05007810 */ /* 0x040fe20007ffe0ff */
[----:B------:R-:W-:Y:S01]  /*00a0*/  IMAD R2, R2, R5, RZ ;  /* 0x0000000502027224 */ /* 0x000fe200078e02ff */
[C---:B------:R-:W-:Y:S01]  /*00b0*/  LOP3.LUT R3, R5.reuse, 0x7, RZ, 0xc0, !PT ;  /* 0x0000000705037812 */ /* 0x040fe200078ec0ff */
[----:B------:R-:W0:Y:S01]  /*00c0*/  LDCU.64 UR4, c[0x0][0x358] ;  /* 0x00006b00ff0477ac */ /* 0x000e220008000a00 */
[----:B------:R-:W-:Y:S02]  /*00d0*/  ISETP.GE.U32.AND P0, PT, R0, 0x7, PT ;  /* 0x000000070000780c */ /* 0x000fe40003f06070 */
[----:B------:R-:W-:Y:S01]  /*00e0*/  LOP3.LUT R0, R5, 0x7ffffff8, RZ, 0xc0, !PT ;  /* 0x7ffffff805007812 */ /* 0x000fe200078ec0ff */
[----:B------:R-:W-:-:S03]  /*00f0*/  HFMA2 R5, -RZ, RZ, 0, 0 ;  /* 0x00000000ff057431 */ /* 0x000fc600000001ff */
[----:B------:R-:W-:-:S07]  /*0100*/  IADD3 R4, PT, PT, -R0, RZ, RZ ;  /* 0x000000ff00047210 */ /* 0x000fce0007ffe1ff */
.L_x_23:
[----:B-1----:R-:W-:Y:S02]  /*0110*/  MOV R16, RZ ;  /* 0x000000ff00107202 */ /* 0x002fe40000000f00 */
[----:B------:R-:W-:Y:S01]  /*0120*/  MOV R6, RZ ;  /* 0x000000ff00067202 */ /* 0x000fe20000000f00 */
[----:B------:R-:W-:Y:S06]  /*0130*/  @!P0 BRA `(.L_x_19) ;  /* 0x0000000000f08947 */ /* 0x000fec0003800000 */
[----:B------:R-:W1:Y:S01]  /*0140*/  LDC R8, c[0x0][0x398] ;  /* 0x0000e600ff087b82 */ /* 0x000e620000000800 */
[----:B------:R-:W-:Y:S02]  /*0150*/  MOV R16, RZ ;  /* 0x000000ff00107202 */ /* 0x000fe40000000f00 */
[----:B------:R-:W-:Y:S02]  /*0160*/  MOV R9, R2 ;  /* 0x0000000200097202 */ /* 0x000fe40000000f00 */
[-C--:B------:R-:W-:Y:S02]  /*0170*/  MOV R7, R5.reuse ;  /* 0x0000000500077202 */ /* 0x080fe40000000f00 */
[----:B------:R-:W-:Y:S02]  /*0180*/  MOV R10, R4 ;  /* 0x00000004000a7202 */ /* 0x000fe40000000f00 */
[----:B-1----:R-:W-:Y:S01]  /*0190*/  IADD3 R11, PT, PT, R5, R8, RZ ;  /* 0x00000008050b7210 */ /* 0x002fe20007ffe0ff */
[C-C-:B------:R-:W-:Y:S01]  /*01a0*/  IMAD R25, R8.reuse, 0x3, R5.reuse ;  /* 0x0000000308197824 */ /* 0x140fe200078e0205 */
[CC--:B------:R-:W-:Y:S01]  /*01b0*/  LEA R6, R8.reuse, R5.reuse, 0x1 ;  /* 0x0000000508067211 */ /* 0x0c0fe200078e08ff */
[C-C-:B------:R-:W-:Y:S01]  /*01c0*/  IMAD R29, R8.reuse, 0x5, R5.reuse ;  /* 0x00000005081d7824 */ /* 0x140fe200078e0205 */
[C---:B------:R-:W-:Y:S01]  /*01d0*/  LEA R27, R8.reuse, R5, 0x2 ;  /* 0x00000005081b7211 */ /* 0x040fe200078e10ff */
[----:B------:R-:W-:-:S02]  /*01e0*/  IMAD R24, R8, 0x6, R5 ;  /* 0x0000000608187824 */ /* 0x000fc400078e0205 */
[----:B------:R-:W-:-:S07]  /*01f0*/  IMAD R26, R8, 0x7, R5 ;  /* 0x00000007081a7824 */ /* 0x000fce00078e0205 */
.L_x_20:
[----:B------:R-:W1:Y:S08]  /*0200*/  LDC.64 R14, c[0x0][0x388] ;  /* 0x0000e200ff0e7b82 */ /* 0x000e700000000a00 */
[----:B------:R-:W2:Y:S01]  /*0210*/  LDC.64 R12, c[0x0][0x380] ;  /* 0x0000e000ff0c7b82 */ /* 0x000ea20000000a00 */
[----:B-1----:R-:W-:-:S06]  /*0220*/  IMAD.WIDE.U32 R18, R7, 0x4, R14 ;  /* 0x0000000407127825 */ /* 0x002fcc00078e000e */
[----:B0-----:R-:W3:Y:S01]  /*0230*/  LDG.E R18, desc[UR4][R18.64] ;  /* 0x0000000412127981 */ /* 0x001ee2000c1e1900 */
[----:B--2---:R-:W-:-:S05]  /*0240*/  IMAD.WIDE R12, R9, 0x4, R12 ;  /* 0x00000004090c7825 */ /* 0x004fca00078e020c */
[----:B------:R-:W3:Y:S01]  /*0250*/  LDG.E R17, desc[UR4][R12.64] ;  /* 0x000000040c117981 */ /* 0x000ee2000c1e1900 */
[----:B------:R-:W-:-:S03]  /*0260*/  IMAD.WIDE.U32 R22, R11, 0x4, R14 ;  /* 0x000000040b167825 */ /* 0x000fc600078e000e */
[----:B------:R-:W2:Y:S01]  /*0270*/  LDG.E R19, desc[UR4][R12.64+0x8] ;  /* 0x000008040c137981 */ /* 0x000ea2000c1e1900 */
[----:B------:R-:W-:-:S03]  /*0280*/  IMAD.WIDE.U32 R20, R6, 0x4, R14 ;  /* 0x0000000406147825 */ /* 0x000fc600078e000e */
[----:B------:R-:W4:Y:S04]  /*0290*/  LDG.E R22, desc[UR4][R22.64] ;  /* 0x0000000416167981 */ /* 0x000f28000c1e1900 */
[----:B------:R-:W2:Y:S04]  /*02a0*/  LDG.E R20, desc[UR4][R20.64] ;  /* 0x0000000414147981 */ /* 0x000ea8000c1e1900 */
[----:B------:R-:W5:Y:S01]  /*02b0*/  LDG.E R23, desc[UR4][R12.64+0x10] ;  /* 0x000010040c177981 */ /* 0x000f62000c1e1900 */
[----:B---3--:R-:W-:-:S03]  /*02c0*/  FFMA R17, R17, R18, R16 ;  /* 0x0000001211117223 */ /* 0x008fc60000000010 */
[----:B------:R-:W4:Y:S02]  /*02d0*/  LDG.E R16, desc[UR4][R12.64+0x4] ;  /* 0x000004040c107981 */ /* 0x000f24000c1e1900 */
[----:B----4-:R-:W-:Y:S01]  /*02e0*/  FFMA R28, R16, R22, R17 ;  /* 0x00000016101c7223 */ /* 0x010fe20000000011 */
[----:B------:R-:W-:-:S04]  /*02f0*/  IMAD.WIDE.U32 R16, R25, 0x4, R14 ;  /* 0x0000000419107825 */ /* 0x000fc800078e000e */
[----:B--2---:R-:W-:Y:S01]  /*0300*/  FFMA R28, R19, R20, R28 ;  /* 0x00000014131c7223 */ /* 0x004fe2000000001c */
[--C-:B------:R-:W-:Y:S01]  /*0310*/  IMAD.WIDE.U32 R18, R27, 0x4, R14.reuse ;  /* 0x000000041b127825 */ /* 0x100fe200078e000e */
[----:B------:R-:W2:Y:S05]  /*0320*/  LDG.E R16, desc[UR4][R16.64] ;  /* 0x0000000410107981 */ /* 0x000eaa000c1e1900 */
[----:B------:R-:W5:Y:S04]  /*0330*/  LDG.E R18, desc[UR4][R18.64] ;  /* 0x0000000412127981 */ /* 0x000f68000c1e1900 */
[----:B------:R-:W2:Y:S01]  /*0340*/  LDG.E R17, desc[UR4][R12.64+0xc] ;  /* 0x00000c040c117981 */ /* 0x000ea2000c1e1900 */
[----:B------:R-:W-:-:S03]  /*0350*/  IMAD.WIDE.U32 R20, R29, 0x4, R14 ;  /* 0x000000041d147825 */ /* 0x000fc600078e000e */
[----:B------:R-:W3:Y:S04]  /*0360*/  LDG.E R19, desc[UR4][R12.64+0x1c] ;  /* 0x00001c040c137981 */ /* 0x000ee8000c1e1900 */
[----:B------:R-:W4:Y:S01]  /*0370*/  LDG.E R20, desc[UR4][R20.64] ;  /* 0x0000000414147981 */ /* 0x000f22000c1e1900 */
[----:B--2---:R-:W-:-:S03]  /*0380*/  FFMA R28, R17, R16, R28 ;  /* 0x00000010111c7223 */ /* 0x004fc6000000001c */
[----:B------:R-:W4:Y:S01]  /*0390*/  LDG.E R17, desc[UR4][R12.64+0x14] ;  /* 0x000014040c117981 */ /* 0x000f22000c1e1900 */
[----:B-----5:R-:W-:Y:S01]  /*03a0*/  FFMA R28, R23, R18, R28 ;  /* 0x00000012171c7223 */ /* 0x020fe2000000001c */
[--C-:B------:R-:W-:Y:S02]  /*03b0*/  IMAD.WIDE.U32 R22, R24, 0x4, R14.reuse ;  /* 0x0000000418167825 */ /* 0x100fe400078e000e */
[----:B------:R-:W2:Y:S02]  /*03c0*/  LDG.E R16, desc[UR4][R12.64+0x18] ;  /* 0x000018040c107981 */ /* 0x000ea4000c1e1900 */
[----:B------:R-:W-:Y:S02]  /*03d0*/  IMAD.WIDE.U32 R14, R26, 0x4, R14 ;  /* 0x000000041a0e7825 */ /* 0x000fe400078e000e */
[----:B------:R-:W2:Y:S04]  /*03e0*/  LDG.E R22, desc[UR4][R22.64] ;  /* 0x0000000416167981 */ /* 0x000ea8000c1e1900 */
[----:B------:R-:W3:Y:S01]  /*03f0*/  LDG.E R14, desc[UR4][R14.64] ;  /* 0x000000040e0e7981 */ /* 0x000ee2000c1e1900 */
[----:B------:R-:W-:-:S04]  /*0400*/  IADD3 R10, PT, PT, R10, 0x8, RZ ;  /* 0x000000080a0a7810 */ /* 0x000fc80007ffe0ff */
[----:B------:R-:W-:Y:S01]  /*0410*/  ISETP.NE.AND P1, PT, R10, RZ, PT ;  /* 0x000000ff0a00720c */ /* 0x000fe20003f25270 */
[C---:B------:R-:W-:Y:S01]  /*0420*/  IMAD R27, R8.reuse, 0x8, R27 ;  /* 0x00000008081b7824 */ /* 0x040fe200078e021b */
[C---:B------:R-:W-:Y:S02]  /*0430*/  LEA R11, R8.reuse, R11, 0x3 ;  /* 0x0000000b080b7211 */ /* 0x040fe400078e18ff */
[C---:B------:R-:W-:Y:S02]  /*0440*/  LEA R6, R8.reuse, R6, 0x3 ;  /* 0x0000000608067211 */ /* 0x040fe400078e18ff */
[C---:B------:R-:W-:Y:S02]  /*0450*/  LEA R25, R8.reuse, R25, 0x3 ;  /* 0x0000001908197211 */ /* 0x040fe400078e18ff */
[C---:B------:R-:W-:Y:S02]  /*0460*/  LEA R29, R8.reuse, R29, 0x3 ;  /* 0x0000001d081d7211 */ /* 0x040fe400078e18ff */
[----:B------:R-:W-:-:S02]  /*0470*/  LEA R24, R8, R24, 0x3 ;  /* 0x0000001808187211 */ /* 0x000fc400078e18ff */
[C---:B------:R-:W-:Y:S02]  /*0480*/  LEA R26, R8.reuse, R26, 0x3 ;  /* 0x0000001a081a7211 */ /* 0x040fe400078e18ff */
[----:B------:R-:W-:Y:S02]  /*0490*/  LEA R7, R8, R7, 0x3 ;  /* 0x0000000708077211 */ /* 0x000fe400078e18ff */
[----:B------:R-:W-:Y:S01]  /*04a0*/  IADD3 R9, PT, PT, R9, 0x8, RZ ;  /* 0x0000000809097810 */ /* 0x000fe20007ffe0ff */
[----:B----4-:R-:W-:-:S04]  /*04b0*/  FFMA R17, R17, R20, R28 ;  /* 0x0000001411117223 */ /* 0x010fc8000000001c */
[----:B--2---:R-:W-:-:S04]  /*04c0*/  FFMA R16, R16, R22, R17 ;  /* 0x0000001610107223 */ /* 0x004fc80000000011 */
[----:B---3--:R-:W-:Y:S01]  /*04d0*/  FFMA R16, R19, R14, R16 ;  /* 0x0000000e13107223 */ /* 0x008fe20000000010 */
[----:B------:R-:W-:Y:S06]  /*04e0*/  @P1 BRA `(.L_x_20) ;  /* 0xfffffffc00441947 */ /* 0x000fec000383ffff */
[----:B------:R-:W-:-:S07]  /*04f0*/  MOV R6, R0 ;  /* 0x0000000000067202 */ /* 0x000fce0000000f00 */
.L_x_19:
[----:B------:R-:W-:-:S13]  /*0500*/  ISETP.NE.AND P1, PT, R3, RZ, PT ;  /* 0x000000ff0300720c */ /* 0x000fda0003f25270 */
[----:B------:R-:W-:Y:S05]  /*0510*/  @!P1 BRA `(.L_x_21) ;  /* 0x0000000000ec9947 */ /* 0x000fea0003800000 */
[----:B------:R-:W1:Y:S01]  /*0520*/  LDC R7, c[0x0][0x398] ;  /* 0x0000e600ff077b82 */ /* 0x000e620000000800 */
[----:B------:R-:W-:-:S04]  /*0530*/  IADD3 R8, PT, PT, R3, -0x1, RZ ;  /* 0xffffffff03087810 */ /* 0x000fc80007ffe0ff */
[----:B------:R-:W-:Y:S02]  /*0540*/  ISETP.GE.U32.AND P1, PT, R8, 0x3, PT ;  /* 0x000000030800780c */ /* 0x000fe40003f26070 */
[----:B-1----:R-:W-:-:S11]  /*0550*/  LOP3.LUT P2, R20, R7, 0x3, RZ, 0xc0, !PT ;  /* 0x0000000307147812 */ /* 0x002fd6000784c0ff */
[----:B------:R-:W-:Y:S05]  /*0560*/  @!P1 BRA `(.L_x_22) ;  /* 0x0000000000689947 */ /* 0x000fea0003800000 */
[----:B------:R-:W1:Y:S01]  /*0570*/  LDC R22, c[0x0][0x398] ;  /* 0x0000e600ff167b82 */ /* 0x000e620000000800 */
[----:B------:R-:W-:-:S07]  /*0580*/  IADD3 R13, PT, PT, R2, R6, RZ ;  /* 0x00000006020d7210 */ /* 0x000fce0007ffe0ff */
[----:B------:R-:W2:Y:S08]  /*0590*/  LDC.64 R10, c[0x0][0x388] ;  /* 0x0000e200ff0a7b82 */ /* 0x000eb00000000a00 */
[----:B------:R-:W3:Y:S01]  /*05a0*/  LDC.64 R8, c[0x0][0x380] ;  /* 0x0000e000ff087b82 */ /* 0x000ee20000000a00 */
[----:B-1----:R-:W-:-:S04]  /*05b0*/  IMAD R19, R6, R22, R5 ;  /* 0x0000001606137224 */ /* 0x002fc800078e0205 */
[C---:B------:R-:W-:Y:S02]  /*05c0*/  IMAD.IADD R15, R19.reuse, 0x1, R22 ;  /* 0x00000001130f7824 */ /* 0x040fe400078e0216 */
[----:B--2---:R-:W-:-:S03]  /*05d0*/  IMAD.WIDE.U32 R18, R19, 0x4, R10 ;  /* 0x0000000413127825 */ /* 0x004fc600078e000a */
[----:B------:R-:W-:-:S03]  /*05e0*/  IADD3 R21, PT, PT, R15, R22, RZ ;  /* 0x000000160f157210 */ /* 0x000fc60007ffe0ff */
[----:B0-----:R-:W2:Y:S01]  /*05f0*/  LDG.E R19, desc[UR4][R18.64] ;  /* 0x0000000412137981 */ /* 0x001ea2000c1e1900 */
        /* <DEDUP_REMOVED lines=17> */
.L_x_22:
[----:B------:R-:W-:Y:S05]  /*0710*/  @!P2 BRA `(.L_x_21) ;  /* 0x00000000006ca947 */ /* 0x000fea0003800000 */
[----:B------:R-:W1:Y:S01]  /*0720*/  LDC.64 R18, c[0x0][0x388] ;  /* 0x0000e200ff127b82 */ /* 0x000e620000000a00 */
[----:B------:R-:W-:Y:S02]  /*0730*/  ISETP.NE.AND P1, PT, R20, 0x1, PT ;  /* 0x000000011400780c */ /* 0x000fe40003f25270 */
[----:B------:R-:W-:-:S04]  /*0740*/  LOP3.LUT R12, R7, 0x1, RZ, 0xc0, !PT ;  /* 0x00000001070c7812 */ /* 0x000fc800078ec0ff */
[----:B------:R-:W-:Y:S01]  /*0750*/  ISETP.NE.U32.AND P2, PT, R12, 0x1, PT ;  /* 0x000000010c00780c */ /* 0x000fe20003f45070 */
[----:B------:R-:W2:Y:S06]  /*0760*/  LDC.64 R14, c[0x0][0x380] ;  /* 0x0000e000ff0e7b82 */ /* 0x000eac0000000a00 */
[----:B------:R-:W-:Y:S01]  /*0770*/  @P1 IMAD R12, R6, R7, R5 ;  /* 0x00000007060c1224 */ /* 0x000fe200078e0205 */
[----:B------:R-:W-:Y:S01]  /*0780*/  @P1 IADD3 R17, PT, PT, R2, R6, RZ ;  /* 0x0000000602111210 */ /* 0x000fe20007ffe0ff */
[----:B------:R-:W3:Y:S01]  /*0790*/  LDC.64 R8, c[0x0][0x380] ;  /* 0x0000e000ff087b82 */ /* 0x000ee20000000a00 */
[----:B------:R-:W-:-:S02]  /*07a0*/  @P1 IADD3 R6, PT, PT, R6, 0x2, RZ ;  /* 0x0000000206061810 */ /* 0x000fc40007ffe0ff */
[----:B------:R-:W-:-:S03]  /*07b0*/  @P1 IADD3 R21, PT, PT, R12, R7, RZ ;  /* 0x000000070c151210 */ /* 0x000fc60007ffe0ff */
[----:B------:R-:W-:Y:S02]  /*07c0*/  @!P2 IMAD R7, R6, R7, R5 ;  /* 0x000000070607a224 */ /* 0x000fe400078e0205 */
[----:B------:R-:W4:Y:S01]  /*07d0*/  LDC.64 R10, c[0x0][0x388] ;  /* 0x0000e200ff0a7b82 */ /* 0x000f220000000a00 */
[----:B-1----:R-:W-:-:S04]  /*07e0*/  @P1 IMAD.WIDE.U32 R12, R12, 0x4, R18 ;  /* 0x000000040c0c1825 */ /* 0x002fc800078e0012 */
[----:B------:R-:W-:Y:S02]  /*07f0*/  @P1 IMAD.WIDE.U32 R18, R21, 0x4, R18 ;  /* 0x0000000415121825 */ /* 0x000fe400078e0012 */
[----:B0-----:R-:W5:Y:S02]  /*0800*/  @P1 LDG.E R12, desc[UR4][R12.64] ;  /* 0x000000040c0c1981 */ /* 0x001f64000c1e1900 */
[----:B--2---:R-:W-:Y:S01]  /*0810*/  @P1 IMAD.WIDE R14, R17, 0x4, R14 ;  /* 0x00000004110e1825 */ /* 0x004fe200078e020e */
[----:B------:R-:W-:Y:S01]  /*0820*/  @!P2 IADD3 R17, PT, PT, R2, R6, RZ ;  /* 0x000000060211a210 */ /* 0x000fe20007ffe0ff */
[----:B------:R-:W2:Y:S04]  /*0830*/  @P1 LDG.E R18, desc[UR4][R18.64] ;  /* 0x0000000412121981 */ /* 0x000ea8000c1e1900 */
[----:B------:R-:W5:Y:S01]  /*0840*/  @P1 LDG.E R21, desc[UR4][R14.64] ;  /* 0x000000040e151981 */ /* 0x000f62000c1e1900 */
[----:B---3--:R-:W-:-:S03]  /*0850*/  @!P2 IMAD.WIDE R8, R17, 0x4, R8 ;  /* 0x000000041108a825 */ /* 0x008fc600078e0208 */
[----:B------:R-:W2:Y:S04]  /*0860*/  @P1 LDG.E R6, desc[UR4][R14.64+0x4] ;  /* 0x000004040e061981 */ /* 0x000ea8000c1e1900 */
[----:B------:R-:W3:Y:S01]  /*0870*/  @!P2 LDG.E R9, desc[UR4][R8.64] ;  /* 0x000000040809a981 */ /* 0x000ee2000c1e1900 */
[----:B----4-:R-:W-:-:S06]  /*0880*/  @!P2 IMAD.WIDE.U32 R10, R7, 0x4, R10 ;  /* 0x00000004070aa825 */ /* 0x010fcc00078e000a */
[----:B------:R-:W3:Y:S01]  /*0890*/  @!P2 LDG.E R10, desc[UR4][R10.64] ;  /* 0x000000040a0aa981 */ /* 0x000ee2000c1e1900 */
[----:B-----5:R-:W-:-:S04]  /*08a0*/  @P1 FFMA R21, R21, R12, R16 ;  /* 0x0000000c15151223 */ /* 0x020fc80000000010 */
[----:B--2---:R-:W-:-:S04]  /*08b0*/  @P1 FFMA R16, R6, R18, R21 ;  /* 0x0000001206101223 */ /* 0x004fc80000000015 */
[----:B---3--:R-:W-:-:S07]  /*08c0*/  @!P2 FFMA R16, R9, R10, R16 ;  /* 0x0000000a0910a223 */ /* 0x008fce0000000010 */
.L_x_21:
[----:B------:R-:W1:Y:S01]  /*08d0*/  LDCU UR6, c[0x0][0x398] ;  /* 0x00007300ff0677ac */ /* 0x000e620008000800 */
[----:B------:R-:W2:Y:S01]  /*08e0*/  LDC.64 R6, c[0x0][0x390] ;  /* 0x0000e400ff067b82 */ /* 0x000ea20000000a00 */
[----:B------:R-:W-:Y:S02]  /*08f0*/  IADD3 R9, PT, PT, R2, R5, RZ ;  /* 0x0000000502097210 */ /* 0x000fe40007ffe0ff */
[----:B------:R-:W-:-:S04]  /*0900*/  IADD3 R5, PT, PT, R5, 0x1, RZ ;  /* 0x0000000105057810 */ /* 0x000fc80007ffe0ff */
[----:B-1----:R-:W-:Y:S01]  /*0910*/  ISETP.NE.AND P1, PT, R5, UR6, PT ;  /* 0x0000000605007c0c */ /* 0x002fe2000bf25270 */
[----:B--2---:R-:W-:-:S05]  /*0920*/  IMAD.WIDE R6, R9, 0x4, R6 ;  /* 0x0000000409067825 */ /* 0x004fca00078e0206 */
[----:B0-----:R1:W-:Y:S07]  /*0930*/  STG.E desc[UR4][R6.64], R16 ;  /* 0x0000001006007986 */ /* 0x0013ee000c101904 */
[----:B------:R-:W-:Y:S05]  /*0940*/  @P1 BRA `(.L_x_23) ;  /* 0xfffffff400f01947 */ /* 0x000fea000383ffff */
[----:B------:R-:W-:Y:S05]  /*0950*/  EXIT ;  /* 0x000000000000794d */ /* 0x000fea0003800000 */
.L_x_24:
        /* <DEDUP_REMOVED lines=10> */
.L_x_28:


//--------------------- .nv.shared.reserved.0     --------------------------
	.section	.nv.shared.reserved.0,"aw",@nobits
	.weak		__nv_reservedSMEM_offset_0_alias
	.size		__nv_reservedSMEM_offset_0_alias, 0, 64
	.other		__nv_reservedSMEM_offset_0_alias,@"STO_CUDA_RESERVED_SHARED STV_DEFAULT"
__nv_reservedSMEM_offset_0_alias:
	.zero		0
	.zero		64


//--------------------- .nv.constant0._Z15MatVecMulKernelPfS_S_ii --------------------------
	.section	.nv.constant0._Z15MatVecMulKernelPfS_S_ii,"a",@progbits
	.sectionflags	@""
	.align	4
.nv.constant0._Z15MatVecMulKernelPfS_S_ii:
	.zero		928


//--------------------- .nv.constant0._Z15MatmulKernelRowPfS_S_iii --------------------------
	.section	.nv.constant0._Z15MatmulKernelRowPfS_S_iii,"a",@progbits
	.sectionflags	@""
	.align	4
.nv.constant0._Z15MatmulKernelRowPfS_S_iii:
	.zero		932


//--------------------- .nv.constant0._Z15MatMulKernelColPfS_S_i --------------------------
	.section	.nv.constant0._Z15MatMulKernelColPfS_S_i,"a",@progbits
	.sectionflags	@""
	.align	4
.nv.constant0._Z15MatMulKernelColPfS_S_i:
	.zero		924


//--------------------- .nv.constant0._Z15MatMulKernelRowPfS_S_i --------------------------
	.section	.nv.constant0._Z15MatMulKernelRowPfS_S_i,"a",@progbits
	.sectionflags	@""
	.align	4
.nv.constant0._Z15MatMulKernelRowPfS_S_i:
	.zero		924


//--------------------- SYMBOLS --------------------------

	.type		.nv.reservedSmem.offset0,@object
	.size		.nv.reservedSmem.offset0,0x4
